//
// Generated by NVIDIA NVVM Compiler
//
// Compiler Build ID: CL-36424714
// Cuda compilation tools, release 13.0, V13.0.88
// Based on NVVM 20.0.0
//

.version 9.0
.target sm_100
.address_size 64

	// .globl	_Z15calc_meanshift2PfS_S_

.visible .entry _Z15calc_meanshift2PfS_S_(
	.param .u64 .ptr .align 1 _Z15calc_meanshift2PfS_S__param_0,
	.param .u64 .ptr .align 1 _Z15calc_meanshift2PfS_S__param_1,
	.param .u64 .ptr .align 1 _Z15calc_meanshift2PfS_S__param_2
)
{
	.reg .b32 	%r<5>;
	.reg .b32 	%f<5>;
	.reg .b64 	%rd<11>;

	ld.param.u64 	%rd1, [_Z15calc_meanshift2PfS_S__param_0];
	ld.param.u64 	%rd2, [_Z15calc_meanshift2PfS_S__param_1];
	ld.param.u64 	%rd3, [_Z15calc_meanshift2PfS_S__param_2];
	cvta.to.global.u64 	%rd4, %rd3;
	cvta.to.global.u64 	%rd5, %rd2;
	cvta.to.global.u64 	%rd6, %rd1;
	mov.u32 	%r1, %ntid.x;
	mov.u32 	%r2, %ctaid.x;
	mov.u32 	%r3, %tid.x;
	mad.lo.s32 	%r4, %r1, %r2, %r3;
	mul.wide.s32 	%rd7, %r4, 4;
	add.s64 	%rd8, %rd6, %rd7;
	ld.global.f32 	%f1, [%rd8];
	add.s64 	%rd9, %rd5, %rd7;
	ld.global.f32 	%f2, [%rd9];
	sub.f32 	%f3, %f1, %f2;
	mul.f32 	%f4, %f3, %f3;
	add.s64 	%rd10, %rd4, %rd7;
	st.global.f32 	[%rd10], %f4;
	ret;

}
	// .globl	_Z18calc_Kernel_MatrixiiPfS_S_i
.visible .entry _Z18calc_Kernel_MatrixiiPfS_S_i(
	.param .u32 _Z18calc_Kernel_MatrixiiPfS_S_i_param_0,
	.param .u32 _Z18calc_Kernel_MatrixiiPfS_S_i_param_1,
	.param .u64 .ptr .align 1 _Z18calc_Kernel_MatrixiiPfS_S_i_param_2,
	.param .u64 .ptr .align 1 _Z18calc_Kernel_MatrixiiPfS_S_i_param_3,
	.param .u64 .ptr .align 1 _Z18calc_Kernel_MatrixiiPfS_S_i_param_4,
	.param .u32 _Z18calc_Kernel_MatrixiiPfS_S_i_param_5
)
{
	.reg .pred 	%p<11>;
	.reg .b32 	%r<43>;
	.reg .b32 	%f<101>;
	.reg .b64 	%rd<40>;

	ld.param.u32 	%r18, [_Z18calc_Kernel_MatrixiiPfS_S_i_param_0];
	ld.param.u32 	%r19, [_Z18calc_Kernel_MatrixiiPfS_S_i_param_1];
	ld.param.u64 	%rd8, [_Z18calc_Kernel_MatrixiiPfS_S_i_param_2];
	ld.param.u64 	%rd9, [_Z18calc_Kernel_MatrixiiPfS_S_i_param_3];
	ld.param.u64 	%rd7, [_Z18calc_Kernel_MatrixiiPfS_S_i_param_4];
	ld.param.u32 	%r20, [_Z18calc_Kernel_MatrixiiPfS_S_i_param_5];
	cvta.to.global.u64 	%rd1, %rd8;
	cvta.to.global.u64 	%rd2, %rd9;
	mov.u32 	%r21, %ntid.x;
	mov.u32 	%r22, %ctaid.x;
	mov.u32 	%r23, %tid.x;
	mad.lo.s32 	%r1, %r21, %r22, %r23;
	mov.u32 	%r24, %ntid.y;
	mov.u32 	%r25, %ctaid.y;
	mov.u32 	%r26, %tid.y;
	mad.lo.s32 	%r2, %r24, %r25, %r26;
	setp.lt.s32 	%p1, %r19, 1;
	mov.f32 	%f99, 0f00000000;
	@%p1 bra 	$L__BB1_12;
	mul.lo.s32 	%r3, %r19, %r1;
	mul.lo.s32 	%r4, %r19, %r2;
	and.b32  	%r5, %r19, 7;
	setp.lt.u32 	%p2, %r19, 8;
	mov.f32 	%f99, 0f00000000;
	mov.b32 	%r41, 0;
	@%p2 bra 	$L__BB1_4;
	and.b32  	%r41, %r19, 2147483640;
	neg.s32 	%r39, %r41;
	add.s64 	%rd3, %rd2, 16;
	mul.wide.u32 	%rd10, %r4, 4;
	add.s64 	%rd11, %rd10, %rd1;
	add.s64 	%rd39, %rd11, 16;
	mov.f32 	%f99, 0f00000000;
	mov.u32 	%r38, %r3;
$L__BB1_3:
	.pragma "nounroll";
	mul.wide.s32 	%rd12, %r38, 4;
	add.s64 	%rd13, %rd3, %rd12;
	ld.global.f32 	%f20, [%rd13+-16];
	ld.global.f32 	%f21, [%rd39+-16];
	sub.f32 	%f22, %f20, %f21;
	fma.rn.f32 	%f23, %f22, %f22, %f99;
	ld.global.f32 	%f24, [%rd13+-12];
	ld.global.f32 	%f25, [%rd39+-12];
	sub.f32 	%f26, %f24, %f25;
	fma.rn.f32 	%f27, %f26, %f26, %f23;
	ld.global.f32 	%f28, [%rd13+-8];
	ld.global.f32 	%f29, [%rd39+-8];
	sub.f32 	%f30, %f28, %f29;
	fma.rn.f32 	%f31, %f30, %f30, %f27;
	ld.global.f32 	%f32, [%rd13+-4];
	ld.global.f32 	%f33, [%rd39+-4];
	sub.f32 	%f34, %f32, %f33;
	fma.rn.f32 	%f35, %f34, %f34, %f31;
	ld.global.f32 	%f36, [%rd13];
	ld.global.f32 	%f37, [%rd39];
	sub.f32 	%f38, %f36, %f37;
	fma.rn.f32 	%f39, %f38, %f38, %f35;
	ld.global.f32 	%f40, [%rd13+4];
	ld.global.f32 	%f41, [%rd39+4];
	sub.f32 	%f42, %f40, %f41;
	fma.rn.f32 	%f43, %f42, %f42, %f39;
	ld.global.f32 	%f44, [%rd13+8];
	ld.global.f32 	%f45, [%rd39+8];
	sub.f32 	%f46, %f44, %f45;
	fma.rn.f32 	%f47, %f46, %f46, %f43;
	ld.global.f32 	%f48, [%rd13+12];
	ld.global.f32 	%f49, [%rd39+12];
	sub.f32 	%f50, %f48, %f49;
	fma.rn.f32 	%f99, %f50, %f50, %f47;
	add.s32 	%r39, %r39, 8;
	add.s32 	%r38, %r38, 8;
	add.s64 	%rd39, %rd39, 32;
	setp.ne.s32 	%p3, %r39, 0;
	@%p3 bra 	$L__BB1_3;
$L__BB1_4:
	setp.eq.s32 	%p4, %r5, 0;
	@%p4 bra 	$L__BB1_12;
	and.b32  	%r13, %r19, 3;
	setp.lt.u32 	%p5, %r5, 4;
	@%p5 bra 	$L__BB1_7;
	add.s32 	%r28, %r41, %r3;
	mul.wide.s32 	%rd14, %r28, 4;
	add.s64 	%rd15, %rd2, %rd14;
	ld.global.f32 	%f52, [%rd15];
	add.s32 	%r29, %r41, %r4;
	mul.wide.u32 	%rd16, %r29, 4;
	add.s64 	%rd17, %rd1, %rd16;
	ld.global.f32 	%f53, [%rd17];
	sub.f32 	%f54, %f52, %f53;
	fma.rn.f32 	%f55, %f54, %f54, %f99;
	ld.global.f32 	%f56, [%rd15+4];
	cvt.u64.u32 	%rd18, %r4;
	cvt.u64.u32 	%rd19, %r41;
	add.s64 	%rd20, %rd19, %rd18;
	shl.b64 	%rd21, %rd20, 2;
	add.s64 	%rd22, %rd1, %rd21;
	ld.global.f32 	%f57, [%rd22+4];
	sub.f32 	%f58, %f56, %f57;
	fma.rn.f32 	%f59, %f58, %f58, %f55;
	ld.global.f32 	%f60, [%rd15+8];
	ld.global.f32 	%f61, [%rd22+8];
	sub.f32 	%f62, %f60, %f61;
	fma.rn.f32 	%f63, %f62, %f62, %f59;
	ld.global.f32 	%f64, [%rd15+12];
	ld.global.f32 	%f65, [%rd22+12];
	sub.f32 	%f66, %f64, %f65;
	fma.rn.f32 	%f99, %f66, %f66, %f63;
	add.s32 	%r41, %r41, 4;
$L__BB1_7:
	setp.eq.s32 	%p6, %r13, 0;
	@%p6 bra 	$L__BB1_12;
	setp.eq.s32 	%p7, %r13, 1;
	@%p7 bra 	$L__BB1_10;
	add.s32 	%r30, %r41, %r3;
	mul.wide.s32 	%rd23, %r30, 4;
	add.s64 	%rd24, %rd2, %rd23;
	ld.global.f32 	%f68, [%rd24];
	add.s32 	%r31, %r41, %r4;
	mul.wide.u32 	%rd25, %r31, 4;
	add.s64 	%rd26, %rd1, %rd25;
	ld.global.f32 	%f69, [%rd26];
	sub.f32 	%f70, %f68, %f69;
	fma.rn.f32 	%f71, %f70, %f70, %f99;
	ld.global.f32 	%f72, [%rd24+4];
	cvt.u64.u32 	%rd27, %r4;
	cvt.u64.u32 	%rd28, %r41;
	add.s64 	%rd29, %rd28, %rd27;
	shl.b64 	%rd30, %rd29, 2;
	add.s64 	%rd31, %rd1, %rd30;
	ld.global.f32 	%f73, [%rd31+4];
	sub.f32 	%f74, %f72, %f73;
	fma.rn.f32 	%f99, %f74, %f74, %f71;
	add.s32 	%r41, %r41, 2;
$L__BB1_10:
	and.b32  	%r32, %r19, 1;
	setp.eq.b32 	%p8, %r32, 1;
	not.pred 	%p9, %p8;
	@%p9 bra 	$L__BB1_12;
	add.s32 	%r33, %r41, %r3;
	mul.wide.s32 	%rd32, %r33, 4;
	add.s64 	%rd33, %rd2, %rd32;
	ld.global.f32 	%f75, [%rd33];
	add.s32 	%r34, %r41, %r4;
	mul.wide.u32 	%rd34, %r34, 4;
	add.s64 	%rd35, %rd1, %rd34;
	ld.global.f32 	%f76, [%rd35];
	sub.f32 	%f77, %f75, %f76;
	fma.rn.f32 	%f99, %f77, %f77, %f99;
$L__BB1_12:
	cvt.rn.f32.s32 	%f13, %r20;
	setp.gt.f32 	%p10, %f99, %f13;
	mov.f32 	%f100, 0f00000000;
	@%p10 bra 	$L__BB1_14;
	mul.f32 	%f79, %f99, 0fBF000000;
	div.rn.f32 	%f80, %f79, %f13;
	fma.rn.f32 	%f81, %f80, 0f3BBB989D, 0f3F000000;
	cvt.sat.f32.f32 	%f82, %f81;
	mov.f32 	%f83, 0f4B400001;
	mov.f32 	%f84, 0f437C0000;
	fma.rm.f32 	%f85, %f82, %f84, %f83;
	add.f32 	%f86, %f85, 0fCB40007F;
	neg.f32 	%f87, %f86;
	fma.rn.f32 	%f88, %f80, 0f3FB8AA3B, %f87;
	fma.rn.f32 	%f89, %f80, 0f32A57060, %f88;
	mov.b32 	%r35, %f85;
	shl.b32 	%r36, %r35, 23;
	mov.b32 	%f90, %r36;
	ex2.approx.ftz.f32 	%f91, %f89;
	mul.f32 	%f100, %f91, %f90;
$L__BB1_14:
	cvta.to.global.u64 	%rd36, %rd7;
	mad.lo.s32 	%r37, %r1, %r18, %r2;
	mul.wide.s32 	%rd37, %r37, 4;
	add.s64 	%rd38, %rd36, %rd37;
	st.global.f32 	[%rd38], %f100;
	ret;

}
	// .globl	_Z14kernel_sum_diviPfS_
.visible .entry _Z14kernel_sum_diviPfS_(
	.param .u32 _Z14kernel_sum_diviPfS__param_0,
	.param .u64 .ptr .align 1 _Z14kernel_sum_diviPfS__param_1,
	.param .u64 .ptr .align 1 _Z14kernel_sum_diviPfS__param_2
)
{
	.reg .pred 	%p<10>;
	.reg .b32 	%r<37>;
	.reg .b32 	%f<88>;
	.reg .b64 	%rd<16>;

	ld.param.u32 	%r22, [_Z14kernel_sum_diviPfS__param_0];
	ld.param.u64 	%rd5, [_Z14kernel_sum_diviPfS__param_1];
	ld.param.u64 	%rd4, [_Z14kernel_sum_diviPfS__param_2];
	cvta.to.global.u64 	%rd1, %rd5;
	setp.lt.s32 	%p1, %r22, 1;
	@%p1 bra 	$L__BB2_13;
	mov.u32 	%r24, %tid.x;
	mov.u32 	%r25, %ctaid.x;
	mov.u32 	%r26, %ntid.x;
	mad.lo.s32 	%r27, %r26, %r25, %r24;
	cvta.to.global.u64 	%rd6, %rd4;
	mul.lo.s32 	%r1, %r27, %r22;
	mul.wide.s32 	%rd7, %r27, 4;
	add.s64 	%rd2, %rd6, %rd7;
	and.b32  	%r2, %r22, 15;
	setp.lt.u32 	%p2, %r22, 16;
	mov.b32 	%r33, 0;
	@%p2 bra 	$L__BB2_4;
	and.b32  	%r33, %r22, 2147483632;
	neg.s32 	%r31, %r33;
	add.s64 	%rd3, %rd1, 32;
	mov.u32 	%r30, %r1;
$L__BB2_3:
	.pragma "nounroll";
	mul.wide.s32 	%rd8, %r30, 4;
	add.s64 	%rd9, %rd3, %rd8;
	ld.global.f32 	%f1, [%rd9+-32];
	ld.global.f32 	%f2, [%rd2];
	div.rn.f32 	%f3, %f1, %f2;
	st.global.f32 	[%rd9+-32], %f3;
	ld.global.f32 	%f4, [%rd9+-28];
	ld.global.f32 	%f5, [%rd2];
	div.rn.f32 	%f6, %f4, %f5;
	st.global.f32 	[%rd9+-28], %f6;
	ld.global.f32 	%f7, [%rd9+-24];
	ld.global.f32 	%f8, [%rd2];
	div.rn.f32 	%f9, %f7, %f8;
	st.global.f32 	[%rd9+-24], %f9;
	ld.global.f32 	%f10, [%rd9+-20];
	ld.global.f32 	%f11, [%rd2];
	div.rn.f32 	%f12, %f10, %f11;
	st.global.f32 	[%rd9+-20], %f12;
	ld.global.f32 	%f13, [%rd9+-16];
	ld.global.f32 	%f14, [%rd2];
	div.rn.f32 	%f15, %f13, %f14;
	st.global.f32 	[%rd9+-16], %f15;
	ld.global.f32 	%f16, [%rd9+-12];
	ld.global.f32 	%f17, [%rd2];
	div.rn.f32 	%f18, %f16, %f17;
	st.global.f32 	[%rd9+-12], %f18;
	ld.global.f32 	%f19, [%rd9+-8];
	ld.global.f32 	%f20, [%rd2];
	div.rn.f32 	%f21, %f19, %f20;
	st.global.f32 	[%rd9+-8], %f21;
	ld.global.f32 	%f22, [%rd9+-4];
	ld.global.f32 	%f23, [%rd2];
	div.rn.f32 	%f24, %f22, %f23;
	st.global.f32 	[%rd9+-4], %f24;
	ld.global.f32 	%f25, [%rd9];
	ld.global.f32 	%f26, [%rd2];
	div.rn.f32 	%f27, %f25, %f26;
	st.global.f32 	[%rd9], %f27;
	ld.global.f32 	%f28, [%rd9+4];
	ld.global.f32 	%f29, [%rd2];
	div.rn.f32 	%f30, %f28, %f29;
	st.global.f32 	[%rd9+4], %f30;
	ld.global.f32 	%f31, [%rd9+8];
	ld.global.f32 	%f32, [%rd2];
	div.rn.f32 	%f33, %f31, %f32;
	st.global.f32 	[%rd9+8], %f33;
	ld.global.f32 	%f34, [%rd9+12];
	ld.global.f32 	%f35, [%rd2];
	div.rn.f32 	%f36, %f34, %f35;
	st.global.f32 	[%rd9+12], %f36;
	ld.global.f32 	%f37, [%rd9+16];
	ld.global.f32 	%f38, [%rd2];
	div.rn.f32 	%f39, %f37, %f38;
	st.global.f32 	[%rd9+16], %f39;
	ld.global.f32 	%f40, [%rd9+20];
	ld.global.f32 	%f41, [%rd2];
	div.rn.f32 	%f42, %f40, %f41;
	st.global.f32 	[%rd9+20], %f42;
	ld.global.f32 	%f43, [%rd9+24];
	ld.global.f32 	%f44, [%rd2];
	div.rn.f32 	%f45, %f43, %f44;
	st.global.f32 	[%rd9+24], %f45;
	ld.global.f32 	%f46, [%rd9+28];
	ld.global.f32 	%f47, [%rd2];
	div.rn.f32 	%f48, %f46, %f47;
	st.global.f32 	[%rd9+28], %f48;
	add.s32 	%r31, %r31, 16;
	add.s32 	%r30, %r30, 16;
	setp.ne.s32 	%p3, %r31, 0;
	@%p3 bra 	$L__BB2_3;
$L__BB2_4:
	setp.eq.s32 	%p4, %r2, 0;
	@%p4 bra 	$L__BB2_13;
	and.b32  	%r10, %r22, 7;
	setp.lt.u32 	%p5, %r2, 8;
	@%p5 bra 	$L__BB2_7;
	add.s32 	%r28, %r33, %r1;
	mul.wide.s32 	%rd10, %r28, 4;
	add.s64 	%rd11, %rd1, %rd10;
	ld.global.f32 	%f49, [%rd11];
	ld.global.f32 	%f50, [%rd2];
	div.rn.f32 	%f51, %f49, %f50;
	st.global.f32 	[%rd11], %f51;
	ld.global.f32 	%f52, [%rd11+4];
	ld.global.f32 	%f53, [%rd2];
	div.rn.f32 	%f54, %f52, %f53;
	st.global.f32 	[%rd11+4], %f54;
	ld.global.f32 	%f55, [%rd11+8];
	ld.global.f32 	%f56, [%rd2];
	div.rn.f32 	%f57, %f55, %f56;
	st.global.f32 	[%rd11+8], %f57;
	ld.global.f32 	%f58, [%rd11+12];
	ld.global.f32 	%f59, [%rd2];
	div.rn.f32 	%f60, %f58, %f59;
	st.global.f32 	[%rd11+12], %f60;
	ld.global.f32 	%f61, [%rd11+16];
	ld.global.f32 	%f62, [%rd2];
	div.rn.f32 	%f63, %f61, %f62;
	st.global.f32 	[%rd11+16], %f63;
	ld.global.f32 	%f64, [%rd11+20];
	ld.global.f32 	%f65, [%rd2];
	div.rn.f32 	%f66, %f64, %f65;
	st.global.f32 	[%rd11+20], %f66;
	ld.global.f32 	%f67, [%rd11+24];
	ld.global.f32 	%f68, [%rd2];
	div.rn.f32 	%f69, %f67, %f68;
	st.global.f32 	[%rd11+24], %f69;
	ld.global.f32 	%f70, [%rd11+28];
	ld.global.f32 	%f71, [%rd2];
	div.rn.f32 	%f72, %f70, %f71;
	st.global.f32 	[%rd11+28], %f72;
	add.s32 	%r33, %r33, 8;
$L__BB2_7:
	setp.eq.s32 	%p6, %r10, 0;
	@%p6 bra 	$L__BB2_13;
	and.b32  	%r13, %r22, 3;
	setp.lt.u32 	%p7, %r10, 4;
	@%p7 bra 	$L__BB2_10;
	add.s32 	%r29, %r33, %r1;
	mul.wide.s32 	%rd12, %r29, 4;
	add.s64 	%rd13, %rd1, %rd12;
	ld.global.f32 	%f73, [%rd13];
	ld.global.f32 	%f74, [%rd2];
	div.rn.f32 	%f75, %f73, %f74;
	st.global.f32 	[%rd13], %f75;
	ld.global.f32 	%f76, [%rd13+4];
	ld.global.f32 	%f77, [%rd2];
	div.rn.f32 	%f78, %f76, %f77;
	st.global.f32 	[%rd13+4], %f78;
	ld.global.f32 	%f79, [%rd13+8];
	ld.global.f32 	%f80, [%rd2];
	div.rn.f32 	%f81, %f79, %f80;
	st.global.f32 	[%rd13+8], %f81;
	ld.global.f32 	%f82, [%rd13+12];
	ld.global.f32 	%f83, [%rd2];
	div.rn.f32 	%f84, %f82, %f83;
	st.global.f32 	[%rd13+12], %f84;
	add.s32 	%r33, %r33, 4;
$L__BB2_10:
	setp.eq.s32 	%p8, %r13, 0;
	@%p8 bra 	$L__BB2_13;
	add.s32 	%r36, %r33, %r1;
	neg.s32 	%r35, %r13;
$L__BB2_12:
	.pragma "nounroll";
	mul.wide.s32 	%rd14, %r36, 4;
	add.s64 	%rd15, %rd1, %rd14;
	ld.global.f32 	%f85, [%rd15];
	ld.global.f32 	%f86, [%rd2];
	div.rn.f32 	%f87, %f85, %f86;
	st.global.f32 	[%rd15], %f87;
	add.s32 	%r36, %r36, 1;
	add.s32 	%r35, %r35, 1;
	setp.ne.s32 	%p9, %r35, 0;
	@%p9 bra 	$L__BB2_12;
$L__BB2_13:
	ret;

}
	// .globl	_Z16kernel_Dvec_multiiPfS_S_i
.visible .entry _Z16kernel_Dvec_multiiPfS_S_i(
	.param .u32 _Z16kernel_Dvec_multiiPfS_S_i_param_0,
	.param .u32 _Z16kernel_Dvec_multiiPfS_S_i_param_1,
	.param .u64 .ptr .align 1 _Z16kernel_Dvec_multiiPfS_S_i_param_2,
	.param .u64 .ptr .align 1 _Z16kernel_Dvec_multiiPfS_S_i_param_3,
	.param .u64 .ptr .align 1 _Z16kernel_Dvec_multiiPfS_S_i_param_4,
	.param .u32 _Z16kernel_Dvec_multiiPfS_S_i_param_5
)
{
	.reg .b32 	%r<14>;
	.reg .b32 	%f<4>;
	.reg .b64 	%rd<12>;

	ld.param.u32 	%r1, [_Z16kernel_Dvec_multiiPfS_S_i_param_0];
	ld.param.u32 	%r2, [_Z16kernel_Dvec_multiiPfS_S_i_param_1];
	ld.param.u64 	%rd1, [_Z16kernel_Dvec_multiiPfS_S_i_param_2];
	ld.param.u64 	%rd2, [_Z16kernel_Dvec_multiiPfS_S_i_param_3];
	ld.param.u64 	%rd3, [_Z16kernel_Dvec_multiiPfS_S_i_param_4];
	ld.param.u32 	%r3, [_Z16kernel_Dvec_multiiPfS_S_i_param_5];
	cvta.to.global.u64 	%rd4, %rd3;
	cvta.to.global.u64 	%rd5, %rd2;
	cvta.to.global.u64 	%rd6, %rd1;
	mov.u32 	%r4, %ntid.x;
	mov.u32 	%r5, %ctaid.x;
	mov.u32 	%r6, %tid.x;
	mad.lo.s32 	%r7, %r4, %r5, %r6;
	mov.u32 	%r8, %ntid.y;
	mov.u32 	%r9, %ctaid.y;
	mov.u32 	%r10, %tid.y;
	mad.lo.s32 	%r11, %r8, %r9, %r10;
	mad.lo.s32 	%r12, %r7, %r1, %r11;
	mul.wide.s32 	%rd7, %r12, 4;
	add.s64 	%rd8, %rd6, %rd7;
	ld.global.f32 	%f1, [%rd8];
	mad.lo.s32 	%r13, %r2, %r11, %r3;
	mul.wide.s32 	%rd9, %r13, 4;
	add.s64 	%rd10, %rd5, %rd9;
	ld.global.f32 	%f2, [%rd10];
	mul.f32 	%f3, %f1, %f2;
	add.s64 	%rd11, %rd4, %rd7;
	st.global.f32 	[%rd11], %f3;
	ret;

}
	// .globl	_Z9copy_to_yiPfS_i
.visible .entry _Z9copy_to_yiPfS_i(
	.param .u32 _Z9copy_to_yiPfS_i_param_0,
	.param .u64 .ptr .align 1 _Z9copy_to_yiPfS_i_param_1,
	.param .u64 .ptr .align 1 _Z9copy_to_yiPfS_i_param_2,
	.param .u32 _Z9copy_to_yiPfS_i_param_3
)
{
	.reg .b32 	%r<8>;
	.reg .b32 	%f<2>;
	.reg .b64 	%rd<9>;

	ld.param.u32 	%r1, [_Z9copy_to_yiPfS_i_param_0];
	ld.param.u64 	%rd1, [_Z9copy_to_yiPfS_i_param_1];
	ld.param.u64 	%rd2, [_Z9copy_to_yiPfS_i_param_2];
	ld.param.u32 	%r2, [_Z9copy_to_yiPfS_i_param_3];
	cvta.to.global.u64 	%rd3, %rd1;
	cvta.to.global.u64 	%rd4, %rd2;
	mov.u32 	%r3, %ntid.x;
	mov.u32 	%r4, %ctaid.x;
	mov.u32 	%r5, %tid.x;
	mad.lo.s32 	%r6, %r3, %r4, %r5;
	mul.wide.s32 	%rd5, %r6, 4;
	add.s64 	%rd6, %rd4, %rd5;
	ld.global.f32 	%f1, [%rd6];
	mad.lo.s32 	%r7, %r6, %r1, %r2;
	mul.wide.s32 	%rd7, %r7, 4;
	add.s64 	%rd8, %rd3, %rd7;
	st.global.f32 	[%rd8], %f1;
	ret;

}


// ===== COMPILED SASS (sm_100) =====

	.target	sm_100

	.elftype	@"ET_EXEC"


//--------------------- .note.nv.tkinfo           --------------------------
	.section	.note.nv.tkinfo,"",@"SHT_NOTE"
	.sectionflags	@"SHF_NOTE_NV_TKINFO"
	.tkinfo
        /*0018*/ 	.word	0x00000002
        /*0030*/ 	.string	""
        /*0030*/ 	.string	"ptxas"
        /*0030*/ 	.string	"Cuda compilation tools, release 13.0, V13.0.88"
        /*0030*/ 	.string	"Build cuda_13.0.r13.0/compiler.36424714_0"
        /*0030*/ 	.string	"-arch sm_100 -m 64 "



//--------------------- .note.nv.cuinfo           --------------------------
	.section	.note.nv.cuinfo,"",@"SHT_NOTE"
	.sectionflags	@"SHF_NOTE_NV_CUINFO"
        /*0018*/ 	.short	0x0002
        /*001a*/ 	.short	0x0064
        /*001c*/ 	.short	0x0082
	.zero		2


//--------------------- .nv.info                  --------------------------
	.section	.nv.info,"",@"SHT_CUDA_INFO"
	.align	4


	//----- nvinfo : EIATTR_REGCOUNT
	.align		4
        /*0000*/ 	.byte	0x04, 0x2f
        /*0002*/ 	.short	(.L_1 - .L_0)
	.align		4
.L_0:
        /*0004*/ 	.word	index@(_Z15calc_meanshift2PfS_S_)
        /*0008*/ 	.word	0x0000000c


	//----- nvinfo : EIATTR_FRAME_SIZE
	.align		4
.L_1:
        /*000c*/ 	.byte	0x04, 0x11
        /*000e*/ 	.short	(.L_3 - .L_2)
	.align		4
.L_2:
        /*0010*/ 	.word	index@(_Z15calc_meanshift2PfS_S_)
        /*0014*/ 	.word	0x00000000


	//----- nvinfo : EIATTR_REGCOUNT
	.align		4
.L_3:
        /*0018*/ 	.byte	0x04, 0x2f
        /*001a*/ 	.short	(.L_5 - .L_4)
	.align		4
.L_4:
        /*001c*/ 	.word	index@(_Z18calc_Kernel_MatrixiiPfS_S_i)
        /*0020*/ 	.word	0x0000001d


	//----- nvinfo : EIATTR_FRAME_SIZE
	.align		4
.L_5:
        /*0024*/ 	.byte	0x04, 0x11
        /*0026*/ 	.short	(.L_7 - .L_6)
	.align		4
.L_6:
        /*0028*/ 	.word	index@($__internal_1_$__cuda_sm3x_div_rn_noftz_f32_slowpath)
        /*002c*/ 	.word	0x00000000


	//----- nvinfo : EIATTR_FRAME_SIZE
	.align		4
.L_7:
        /*0030*/ 	.byte	0x04, 0x11
        /*0032*/ 	.short	(.L_9 - .L_8)
	.align		4
.L_8:
        /*0034*/ 	.word	index@(_Z18calc_Kernel_MatrixiiPfS_S_i)
        /*0038*/ 	.word	0x00000000


	//----- nvinfo : EIATTR_REGCOUNT
	.align		4
.L_9:
        /*003c*/ 	.byte	0x04, 0x2f
        /*003e*/ 	.short	(.L_11 - .L_10)
	.align		4
.L_10:
        /*0040*/ 	.word	index@(_Z14kernel_sum_diviPfS_)
        /*0044*/ 	.word	0x00000016


	//----- nvinfo : EIATTR_FRAME_SIZE
	.align		4
.L_11:
        /*0048*/ 	.byte	0x04, 0x11
        /*004a*/ 	.short	(.L_13 - .L_12)
	.align		4
.L_12:
        /*004c*/ 	.word	index@($__internal_0_$__cuda_sm3x_div_rn_noftz_f32_slowpath)
        /*0050*/ 	.word	0x00000000


	//----- nvinfo : EIATTR_FRAME_SIZE
	.align		4
.L_13:
        /*0054*/ 	.byte	0x04, 0x11
        /*0056*/ 	.short	(.L_15 - .L_14)
	.align		4
.L_14:
        /*0058*/ 	.word	index@(_Z14kernel_sum_diviPfS_)
        /*005c*/ 	.word	0x00000000


	//----- nvinfo : EIATTR_REGCOUNT
	.align		4
.L_15:
        /*0060*/ 	.byte	0x04, 0x2f
        /*0062*/ 	.short	(.L_17 - .L_16)
	.align		4
.L_16:
        /*0064*/ 	.word	index@(_Z16kernel_Dvec_multiiPfS_S_i)
        /*0068*/ 	.word	0x0000000e


	//----- nvinfo : EIATTR_FRAME_SIZE
	.align		4
.L_17:
        /*006c*/ 	.byte	0x04, 0x11
        /*006e*/ 	.short	(.L_19 - .L_18)
	.align		4
.L_18:
        /*0070*/ 	.word	index@(_Z16kernel_Dvec_multiiPfS_S_i)
        /*0074*/ 	.word	0x00000000


	//----- nvinfo : EIATTR_REGCOUNT
	.align		4
.L_19:
        /*0078*/ 	.byte	0x04, 0x2f
        /*007a*/ 	.short	(.L_21 - .L_20)
	.align		4
.L_20:
        /*007c*/ 	.word	index@(_Z9copy_to_yiPfS_i)
        /*0080*/ 	.word	0x0000000a


	//----- nvinfo : EIATTR_FRAME_SIZE
	.align		4
.L_21:
        /*0084*/ 	.byte	0x04, 0x11
        /*0086*/ 	.short	(.L_23 - .L_22)
	.align		4
.L_22:
        /*0088*/ 	.word	index@(_Z9copy_to_yiPfS_i)
        /*008c*/ 	.word	0x00000000


	//----- nvinfo : EIATTR_MIN_STACK_SIZE
	.align		4
.L_23:
        /*0090*/ 	.byte	0x04, 0x12
        /*0092*/ 	.short	(.L_25 - .L_24)
	.align		4
.L_24:
        /*0094*/ 	.word	index@(_Z9copy_to_yiPfS_i)
        /*0098*/ 	.word	0x00000000


	//----- nvinfo : EIATTR_MIN_STACK_SIZE
	.align		4
.L_25:
        /*009c*/ 	.byte	0x04, 0x12
        /*009e*/ 	.short	(.L_27 - .L_26)
	.align		4
.L_26:
        /*00a0*/ 	.word	index@(_Z16kernel_Dvec_multiiPfS_S_i)
        /*00a4*/ 	.word	0x00000000


	//----- nvinfo : EIATTR_MIN_STACK_SIZE
	.align		4
.L_27:
        /*00a8*/ 	.byte	0x04, 0x12
        /*00aa*/ 	.short	(.L_29 - .L_28)
	.align		4
.L_28:
        /*00ac*/ 	.word	index@(_Z14kernel_sum_diviPfS_)
        /*00b0*/ 	.word	0x00000000


	//----- nvinfo : EIATTR_MIN_STACK_SIZE
	.align		4
.L_29:
        /*00b4*/ 	.byte	0x04, 0x12
        /*00b6*/ 	.short	(.L_31 - .L_30)
	.align		4
.L_30:
        /*00b8*/ 	.word	index@(_Z18calc_Kernel_MatrixiiPfS_S_i)
        /*00bc*/ 	.word	0x00000000


	//----- nvinfo : EIATTR_MIN_STACK_SIZE
	.align		4
.L_31:
        /*00c0*/ 	.byte	0x04, 0x12
        /*00c2*/ 	.short	(.L_33 - .L_32)
	.align		4
.L_32:
        /*00c4*/ 	.word	index@(_Z15calc_meanshift2PfS_S_)
        /*00c8*/ 	.word	0x00000000
.L_33:


//--------------------- .nv.compat                --------------------------
	.section	.nv.compat,"",@"SHT_CUDA_COMPAT_INFO"
	.align	4
        /*0000*/ 	.byte	0x02, 0x09, 0x00, 0x00, 0x02, 0x02, 0x01, 0x00, 0x02, 0x05, 0x05, 0x00, 0x03, 0x07, 0x01, 0x01
        /*0010*/ 	.byte	0x02, 0x03, 0x00, 0x00, 0x02, 0x06, 0x01, 0x00, 0x04, 0x0b, 0x08, 0x00, 0x01, 0x00, 0x00, 0x00
        /*0020*/ 	.byte	0x00, 0x00, 0x00, 0x00


//--------------------- .nv.info._Z9copy_to_yiPfS_i --------------------------
	.section	.nv.info._Z9copy_to_yiPfS_i,"",@"SHT_CUDA_INFO"
	.sectionflags	@""
	.align	4


	//----- nvinfo : EIATTR_CUDA_API_VERSION
	.align		4
        /*0000*/ 	.byte	0x04, 0x37
        /*0002*/ 	.short	(.L_35 - .L_34)
.L_34:
        /*0004*/ 	.word	0x00000082


	//----- nvinfo : EIATTR_KPARAM_INFO
	.align		4
.L_35:
        /*0008*/ 	.byte	0x04, 0x17
        /*000a*/ 	.short	(.L_37 - .L_36)
.L_36:
        /*000c*/ 	.word	0x00000000
        /*0010*/ 	.short	0x0003
        /*0012*/ 	.short	0x0018
        /*0014*/ 	.byte	0x00, 0xf0, 0x11, 0x00


	//----- nvinfo : EIATTR_KPARAM_INFO
	.align		4
.L_37:
        /*0018*/ 	.byte	0x04, 0x17
        /*001a*/ 	.short	(.L_39 - .L_38)
.L_38:
        /*001c*/ 	.word	0x00000000
        /*0020*/ 	.short	0x0002
        /*0022*/ 	.short	0x0010
        /*0024*/ 	.byte	0x00, 0xf5, 0x21, 0x00


	//----- nvinfo : EIATTR_KPARAM_INFO
	.align		4
.L_39:
        /*0028*/ 	.byte	0x04, 0x17
        /*002a*/ 	.short	(.L_41 - .L_40)
.L_40:
        /*002c*/ 	.word	0x00000000
        /*0030*/ 	.short	0x0001
        /*0032*/ 	.short	0x0008
        /*0034*/ 	.byte	0x00, 0xf5, 0x21, 0x00


	//----- nvinfo : EIATTR_KPARAM_INFO
	.align		4
.L_41:
        /*0038*/ 	.byte	0x04, 0x17
        /*003a*/ 	.short	(.L_43 - .L_42)
.L_42:
        /*003c*/ 	.word	0x00000000
        /*0040*/ 	.short	0x0000
        /*0042*/ 	.short	0x0000
        /*0044*/ 	.byte	0x00, 0xf0, 0x11, 0x00


	//----- nvinfo : EIATTR_SPARSE_MMA_MASK
	.align		4
.L_43:
        /*0048*/ 	.byte	0x03, 0x50
        /*004a*/ 	.short	0x0000


	//----- nvinfo : EIATTR_MAXREG_COUNT
	.align		4
        /*004c*/ 	.byte	0x03, 0x1b
        /*004e*/ 	.short	0x00ff


	//----- nvinfo : EIATTR_MERCURY_ISA_VERSION
	.align		4
        /*0050*/ 	.byte	0x03, 0x5f
        /*0052*/ 	.short	0x0101


	//----- nvinfo : EIATTR_VRC_CTA_INIT_COUNT
	.align		4
        /*0054*/ 	.byte	0x02, 0x4a
	.zero		1
	.zero		1


	//----- nvinfo : EIATTR_EXIT_INSTR_OFFSETS
	.align		4
        /*0058*/ 	.byte	0x04, 0x1c
        /*005a*/ 	.short	(.L_45 - .L_44)


	//   ....[0]....
.L_44:
        /*005c*/ 	.word	0x000000f0


	//----- nvinfo : EIATTR_CBANK_PARAM_SIZE
	.align		4
.L_45:
        /*0060*/ 	.byte	0x03, 0x19
        /*0062*/ 	.short	0x001c


	//----- nvinfo : EIATTR_PARAM_CBANK
	.align		4
        /*0064*/ 	.byte	0x04, 0x0a
        /*0066*/ 	.short	(.L_47 - .L_46)
	.align		4
.L_46:
        /*0068*/ 	.word	index@(.nv.constant0._Z9copy_to_yiPfS_i)
        /*006c*/ 	.short	0x0380
        /*006e*/ 	.short	0x001c


	//----- nvinfo : EIATTR_SW_WAR
	.align		4
.L_47:
        /*0070*/ 	.byte	0x04, 0x36
        /*0072*/ 	.short	(.L_49 - .L_48)
.L_48:
        /*0074*/ 	.word	0x00000008
.L_49:


//--------------------- .nv.info._Z16kernel_Dvec_multiiPfS_S_i --------------------------
	.section	.nv.info._Z16kernel_Dvec_multiiPfS_S_i,"",@"SHT_CUDA_INFO"
	.sectionflags	@""
	.align	4


	//----- nvinfo : EIATTR_CUDA_API_VERSION
	.align		4
        /*0000*/ 	.byte	0x04, 0x37
        /*0002*/ 	.short	(.L_51 - .L_50)
.L_50:
        /*0004*/ 	.word	0x00000082


	//----- nvinfo : EIATTR_KPARAM_INFO
	.align		4
.L_51:
        /*0008*/ 	.byte	0x04, 0x17
        /*000a*/ 	.short	(.L_53 - .L_52)
.L_52:
        /*000c*/ 	.word	0x00000000
        /*0010*/ 	.short	0x0005
        /*0012*/ 	.short	0x0020
        /*0014*/ 	.byte	0x00, 0xf0, 0x11, 0x00


	//----- nvinfo : EIATTR_KPARAM_INFO
	.align		4
.L_53:
        /*0018*/ 	.byte	0x04, 0x17
        /*001a*/ 	.short	(.L_55 - .L_54)
.L_54:
        /*001c*/ 	.word	0x00000000
        /*0020*/ 	.short	0x0004
        /*0022*/ 	.short	0x0018
        /*0024*/ 	.byte	0x00, 0xf5, 0x21, 0x00


	//----- nvinfo : EIATTR_KPARAM_INFO
	.align		4
.L_55:
        /*0028*/ 	.byte	0x04, 0x17
        /*002a*/ 	.short	(.L_57 - .L_56)
.L_56:
        /*002c*/ 	.word	0x00000000
        /*0030*/ 	.short	0x0003
        /*0032*/ 	.short	0x0010
        /*0034*/ 	.byte	0x00, 0xf5, 0x21, 0x00


	//----- nvinfo : EIATTR_KPARAM_INFO
	.align		4
.L_57:
        /*0038*/ 	.byte	0x04, 0x17
        /*003a*/ 	.short	(.L_59 - .L_58)
.L_58:
        /*003c*/ 	.word	0x00000000
        /*0040*/ 	.short	0x0002
        /*0042*/ 	.short	0x0008
        /*0044*/ 	.byte	0x00, 0xf5, 0x21, 0x00


	//----- nvinfo : EIATTR_KPARAM_INFO
	.align		4
.L_59:
        /*0048*/ 	.byte	0x04, 0x17
        /*004a*/ 	.short	(.L_61 - .L_60)
.L_60:
        /*004c*/ 	.word	0x00000000
        /*0050*/ 	.short	0x0001
        /*0052*/ 	.short	0x0004
        /*0054*/ 	.byte	0x00, 0xf0, 0x11, 0x00


	//----- nvinfo : EIATTR_KPARAM_INFO
	.align		4
.L_61:
        /*0058*/ 	.byte	0x04, 0x17
        /*005a*/ 	.short	(.L_63 - .L_62)
.L_62:
        /*005c*/ 	.word	0x00000000
        /*0060*/ 	.short	0x0000
        /*0062*/ 	.short	0x0000
        /*0064*/ 	.byte	0x00, 0xf0, 0x11, 0x00


	//----- nvinfo : EIATTR_SPARSE_MMA_MASK
	.align		4
.L_63:
        /*0068*/ 	.byte	0x03, 0x50
        /*006a*/ 	.short	0x0000


	//----- nvinfo : EIATTR_MAXREG_COUNT
	.align		4
        /*006c*/ 	.byte	0x03, 0x1b
        /*006e*/ 	.short	0x00ff


	//----- nvinfo : EIATTR_MERCURY_ISA_VERSION
	.align		4
        /*0070*/ 	.byte	0x03, 0x5f
        /*0072*/ 	.short	0x0101


	//----- nvinfo : EIATTR_VRC_CTA_INIT_COUNT
	.align		4
        /*0074*/ 	.byte	0x02, 0x4a
	.zero		1
	.zero		1


	//----- nvinfo : EIATTR_EXIT_INSTR_OFFSETS
	.align		4
        /*0078*/ 	.byte	0x04, 0x1c
        /*007a*/ 	.short	(.L_65 - .L_64)


	//   ....[0]....
.L_64:
        /*007c*/ 	.word	0x00000180


	//----- nvinfo : EIATTR_CBANK_PARAM_SIZE
	.align		4
.L_65:
        /*0080*/ 	.byte	0x03, 0x19
        /*0082*/ 	.short	0x0024


	//----- nvinfo : EIATTR_PARAM_CBANK
	.align		4
        /*0084*/ 	.byte	0x04, 0x0a
        /*0086*/ 	.short	(.L_67 - .L_66)
	.align		4
.L_66:
        /*0088*/ 	.word	index@(.nv.constant0._Z16kernel_Dvec_multiiPfS_S_i)
        /*008c*/ 	.short	0x0380
        /*008e*/ 	.short	0x0024


	//----- nvinfo : EIATTR_SW_WAR
	.align		4
.L_67:
        /*0090*/ 	.byte	0x04, 0x36
        /*0092*/ 	.short	(.L_69 - .L_68)
.L_68:
        /*0094*/ 	.word	0x00000008
.L_69:


//--------------------- .nv.info._Z14kernel_sum_diviPfS_ --------------------------
	.section	.nv.info._Z14kernel_sum_diviPfS_,"",@"SHT_CUDA_INFO"
	.sectionflags	@""
	.align	4


	//----- nvinfo : EIATTR_CUDA_API_VERSION
	.align		4
        /*0000*/ 	.byte	0x04, 0x37
        /*0002*/ 	.short	(.L_71 - .L_70)
.L_70:
        /*0004*/ 	.word	0x00000082


	//----- nvinfo : EIATTR_KPARAM_INFO
	.align		4
.L_71:
        /*0008*/ 	.byte	0x04, 0x17
        /*000a*/ 	.short	(.L_73 - .L_72)
.L_72:
        /*000c*/ 	.word	0x00000000
        /*0010*/ 	.short	0x0002
        /*0012*/ 	.short	0x0010
        /*0014*/ 	.byte	0x00, 0xf5, 0x21, 0x00


	//----- nvinfo : EIATTR_KPARAM_INFO
	.align		4
.L_73:
        /*0018*/ 	.byte	0x04, 0x17
        /*001a*/ 	.short	(.L_75 - .L_74)
.L_74:
        /*001c*/ 	.word	0x00000000
        /*0020*/ 	.short	0x0001
        /*0022*/ 	.short	0x0008
        /*0024*/ 	.byte	0x00, 0xf5, 0x21, 0x00


	//----- nvinfo : EIATTR_KPARAM_INFO
	.align		4
.L_75:
        /*0028*/ 	.byte	0x04, 0x17
        /*002a*/ 	.short	(.L_77 - .L_76)
.L_76:
        /*002c*/ 	.word	0x00000000
        /*0030*/ 	.short	0x0000
        /*0032*/ 	.short	0x0000
        /*0034*/ 	.byte	0x00, 0xf0, 0x11, 0x00


	//----- nvinfo : EIATTR_SPARSE_MMA_MASK
	.align		4
.L_77:
        /*0038*/ 	.byte	0x03, 0x50
        /*003a*/ 	.short	0x0000


	//----- nvinfo : EIATTR_MAXREG_COUNT
	.align		4
        /*003c*/ 	.byte	0x03, 0x1b
        /*003e*/ 	.short	0x00ff


	//----- nvinfo : EIATTR_MERCURY_ISA_VERSION
	.align		4
        /*0040*/ 	.byte	0x03, 0x5f
        /*0042*/ 	.short	0x0101


	//----- nvinfo : EIATTR_VRC_CTA_INIT_COUNT
	.align		4
        /*0044*/ 	.byte	0x02, 0x4a
	.zero		1
	.zero		1


	//----- nvinfo : EIATTR_EXIT_INSTR_OFFSETS
	.align		4
        /*0048*/ 	.byte	0x04, 0x1c
        /*004a*/ 	.short	(.L_79 - .L_78)


	//   ....[0]....
.L_78:
        /*004c*/ 	.word	0x00000030


	//   ....[1]....
        /*0050*/ 	.word	0x00001160


	//   ....[2]....
        /*0054*/ 	.word	0x00001a20


	//   ....[3]....
        /*0058*/ 	.word	0x00001ec0


	//   ....[4]....
        /*005c*/ 	.word	0x00002050


	//----- nvinfo : EIATTR_CRS_STACK_SIZE
	.align		4
.L_79:
        /*0060*/ 	.byte	0x04, 0x1e
        /*0062*/ 	.short	(.L_81 - .L_80)
.L_80:
        /*0064*/ 	.word	0x00000000


	//----- nvinfo : EIATTR_CBANK_PARAM_SIZE
	.align		4
.L_81:
        /*0068*/ 	.byte	0x03, 0x19
        /*006a*/ 	.short	0x0018


	//----- nvinfo : EIATTR_PARAM_CBANK
	.align		4
        /*006c*/ 	.byte	0x04, 0x0a
        /*006e*/ 	.short	(.L_83 - .L_82)
	.align		4
.L_82:
        /*0070*/ 	.word	index@(.nv.constant0._Z14kernel_sum_diviPfS_)
        /*0074*/ 	.short	0x0380
        /*0076*/ 	.short	0x0018


	//----- nvinfo : EIATTR_SW_WAR
	.align		4
.L_83:
        /*0078*/ 	.byte	0x04, 0x36
        /*007a*/ 	.short	(.L_85 - .L_84)
.L_84:
        /*007c*/ 	.word	0x00000008
.L_85:


//--------------------- .nv.info._Z18calc_Kernel_MatrixiiPfS_S_i --------------------------
	.section	.nv.info._Z18calc_Kernel_MatrixiiPfS_S_i,"",@"SHT_CUDA_INFO"
	.sectionflags	@""
	.align	4


	//----- nvinfo : EIATTR_CUDA_API_VERSION
	.align		4
        /*0000*/ 	.byte	0x04, 0x37
        /*0002*/ 	.short	(.L_87 - .L_86)
.L_86:
        /*0004*/ 	.word	0x00000082


	//----- nvinfo : EIATTR_KPARAM_INFO
	.align		4
.L_87:
        /*0008*/ 	.byte	0x04, 0x17
        /*000a*/ 	.short	(.L_89 - .L_88)
.L_88:
        /*000c*/ 	.word	0x00000000
        /*0010*/ 	.short	0x0005
        /*0012*/ 	.short	0x0020
        /*0014*/ 	.byte	0x00, 0xf0, 0x11, 0x00


	//----- nvinfo : EIATTR_KPARAM_INFO
	.align		4
.L_89:
        /*0018*/ 	.byte	0x04, 0x17
        /*001a*/ 	.short	(.L_91 - .L_90)
.L_90:
        /*001c*/ 	.word	0x00000000
        /*0020*/ 	.short	0x0004
        /*0022*/ 	.short	0x0018
        /*0024*/ 	.byte	0x00, 0xf5, 0x21, 0x00


	//----- nvinfo : EIATTR_KPARAM_INFO
	.align		4
.L_91:
        /*0028*/ 	.byte	0x04, 0x17
        /*002a*/ 	.short	(.L_93 - .L_92)
.L_92:
        /*002c*/ 	.word	0x00000000
        /*0030*/ 	.short	0x0003
        /*0032*/ 	.short	0x0010
        /*0034*/ 	.byte	0x00, 0xf5, 0x21, 0x00


	//----- nvinfo : EIATTR_KPARAM_INFO
	.align		4
.L_93:
        /*0038*/ 	.byte	0x04, 0x17
        /*003a*/ 	.short	(.L_95 - .L_94)
.L_94:
        /*003c*/ 	.word	0x00000000
        /*0040*/ 	.short	0x0002
        /*0042*/ 	.short	0x0008
        /*0044*/ 	.byte	0x00, 0xf5, 0x21, 0x00


	//----- nvinfo : EIATTR_KPARAM_INFO
	.align		4
.L_95:
        /*0048*/ 	.byte	0x04, 0x17
        /*004a*/ 	.short	(.L_97 - .L_96)
.L_96:
        /*004c*/ 	.word	0x00000000
        /*0050*/ 	.short	0x0001
        /*0052*/ 	.short	0x0004
        /*0054*/ 	.byte	0x00, 0xf0, 0x11, 0x00


	//----- nvinfo : EIATTR_KPARAM_INFO
	.align		4
.L_97:
        /*0058*/ 	.byte	0x04, 0x17
        /*005a*/ 	.short	(.L_99 - .L_98)
.L_98:
        /*005c*/ 	.word	0x00000000
        /*0060*/ 	.short	0x0000
        /*0062*/ 	.short	0x0000
        /*0064*/ 	.byte	0x00, 0xf0, 0x11, 0x00


	//----- nvinfo : EIATTR_SPARSE_MMA_MASK
	.align		4
.L_99:
        /*0068*/ 	.byte	0x03, 0x50
        /*006a*/ 	.short	0x0000


	//----- nvinfo : EIATTR_MAXREG_COUNT
	.align		4
        /*006c*/ 	.byte	0x03, 0x1b
        /*006e*/ 	.short	0x00ff


	//----- nvinfo : EIATTR_MERCURY_ISA_VERSION
	.align		4
        /*0070*/ 	.byte	0x03, 0x5f
        /*0072*/ 	.short	0x0101


	//----- nvinfo : EIATTR_VRC_CTA_INIT_COUNT
	.align		4
        /*0074*/ 	.byte	0x02, 0x4a
	.zero		1
	.zero		1


	//----- nvinfo : EIATTR_EXIT_INSTR_OFFSETS
	.align		4
        /*0078*/ 	.byte	0x04, 0x1c
        /*007a*/ 	.short	(.L_101 - .L_100)


	//   ....[0]....
.L_100:
        /*007c*/ 	.word	0x00000b30


	//----- nvinfo : EIATTR_CRS_STACK_SIZE
	.align		4
.L_101:
        /*0080*/ 	.byte	0x04, 0x1e
        /*0082*/ 	.short	(.L_103 - .L_102)
.L_102:
        /*0084*/ 	.word	0x00000000


	//----- nvinfo : EIATTR_CBANK_PARAM_SIZE
	.align		4
.L_103:
        /*0088*/ 	.byte	0x03, 0x19
        /*008a*/ 	.short	0x0024


	//----- nvinfo : EIATTR_PARAM_CBANK
	.align		4
        /*008c*/ 	.byte	0x04, 0x0a
        /*008e*/ 	.short	(.L_105 - .L_104)
	.align		4
.L_104:
        /*0090*/ 	.word	index@(.nv.constant0._Z18calc_Kernel_MatrixiiPfS_S_i)
        /*0094*/ 	.short	0x0380
        /*0096*/ 	.short	0x0024


	//----- nvinfo : EIATTR_SW_WAR
	.align		4
.L_105:
        /*0098*/ 	.byte	0x04, 0x36
        /*009a*/ 	.short	(.L_107 - .L_106)
.L_106:
        /*009c*/ 	.word	0x00000008
.L_107:


//--------------------- .nv.info._Z15calc_meanshift2PfS_S_ --------------------------
	.section	.nv.info._Z15calc_meanshift2PfS_S_,"",@"SHT_CUDA_INFO"
	.sectionflags	@""
	.align	4


	//----- nvinfo : EIATTR_CUDA_API_VERSION
	.align		4
        /*0000*/ 	.byte	0x04, 0x37
        /*0002*/ 	.short	(.L_109 - .L_108)
.L_108:
        /*0004*/ 	.word	0x00000082


	//----- nvinfo : EIATTR_KPARAM_INFO
	.align		4
.L_109:
        /*0008*/ 	.byte	0x04, 0x17
        /*000a*/ 	.short	(.L_111 - .L_110)
.L_110:
        /*000c*/ 	.word	0x00000000
        /*0010*/ 	.short	0x0002
        /*0012*/ 	.short	0x0010
        /*0014*/ 	.byte	0x00, 0xf5, 0x21, 0x00


	//----- nvinfo : EIATTR_KPARAM_INFO
	.align		4
.L_111:
        /*0018*/ 	.byte	0x04, 0x17
        /*001a*/ 	.short	(.L_113 - .L_112)
.L_112:
        /*001c*/ 	.word	0x00000000
        /*0020*/ 	.short	0x0001
        /*0022*/ 	.short	0x0008
        /*0024*/ 	.byte	0x00, 0xf5, 0x21, 0x00


	//----- nvinfo : EIATTR_KPARAM_INFO
	.align		4
.L_113:
        /*0028*/ 	.byte	0x04, 0x17
        /*002a*/ 	.short	(.L_115 - .L_114)
.L_114:
        /*002c*/ 	.word	0x00000000
        /*0030*/ 	.short	0x0000
        /*0032*/ 	.short	0x0000
        /*0034*/ 	.byte	0x00, 0xf5, 0x21, 0x00


	//----- nvinfo : EIATTR_SPARSE_MMA_MASK
	.align		4
.L_115:
        /*0038*/ 	.byte	0x03, 0x50
        /*003a*/ 	.short	0x0000


	//----- nvinfo : EIATTR_MAXREG_COUNT
	.align		4
        /*003c*/ 	.byte	0x03, 0x1b
        /*003e*/ 	.short	0x00ff


	//----- nvinfo : EIATTR_MERCURY_ISA_VERSION
	.align		4
        /*0040*/ 	.byte	0x03, 0x5f
        /*0042*/ 	.short	0x0101


	//----- nvinfo : EIATTR_VRC_CTA_INIT_COUNT
	.align		4
        /*0044*/ 	.byte	0x02, 0x4a
	.zero		1
	.zero		1


	//----- nvinfo : EIATTR_EXIT_INSTR_OFFSETS
	.align		4
        /*0048*/ 	.byte	0x04, 0x1c
        /*004a*/ 	.short	(.L_117 - .L_116)


	//   ....[0]....
.L_116:
        /*004c*/ 	.word	0x00000110


	//----- nvinfo : EIATTR_CBANK_PARAM_SIZE
	.align		4
.L_117:
        /*0050*/ 	.byte	0x03, 0x19
        /*0052*/ 	.short	0x0018


	//----- nvinfo : EIATTR_PARAM_CBANK
	.align		4
        /*0054*/ 	.byte	0x04, 0x0a
        /*0056*/ 	.short	(.L_119 - .L_118)
	.align		4
.L_118:
        /*0058*/ 	.word	index@(.nv.constant0._Z15calc_meanshift2PfS_S_)
        /*005c*/ 	.short	0x0380
        /*005e*/ 	.short	0x0018


	//----- nvinfo : EIATTR_SW_WAR
	.align		4
.L_119:
        /*0060*/ 	.byte	0x04, 0x36
        /*0062*/ 	.short	(.L_121 - .L_120)
.L_120:
        /*0064*/ 	.word	0x00000008
.L_121:


//--------------------- .nv.callgraph             --------------------------
	.section	.nv.callgraph,"",@"SHT_CUDA_CALLGRAPH"
	.align	4
	.sectionentsize	8
	.align		4
        /*0000*/ 	.word	0x00000000
	.align		4
        /*0004*/ 	.word	0xffffffff
	.align		4
        /*0008*/ 	.word	0x00000000
	.align		4
        /*000c*/ 	.word	0xfffffffe
	.align		4
        /*0010*/ 	.word	0x00000000
	.align		4
        /*0014*/ 	.word	0xfffffffd
	.align		4
        /*0018*/ 	.word	0x00000000
	.align		4
        /*001c*/ 	.word	0xfffffffc


//--------------------- .text._Z9copy_to_yiPfS_i  --------------------------
	.section	.text._Z9copy_to_yiPfS_i,"ax",@progbits
	.align	128
        .global         _Z9copy_to_yiPfS_i
        .type           _Z9copy_to_yiPfS_i,@function
        .size           _Z9copy_to_yiPfS_i,(.L_x_101 - _Z9copy_to_yiPfS_i)
        .other          _Z9copy_to_yiPfS_i,@"STO_CUDA_ENTRY STV_DEFAULT"
_Z9copy_to_yiPfS_i:
.text._Z9copy_to_yiPfS_i:
[----:B------:R-:W-:Y:S01]  /*0000*/  LDC R1, c[0x0][0x37c] ;  /* 0x0000df00ff017b82 */ /* 0x000fe20000000800 */
[----:B------:R-:W0:Y:S07]  /*0010*/  S2R R7, SR_CTAID.X ;  /* 0x0000000000077919 */ /* 0x000e2e0000002500 */
[----:B------:R-:W1:Y:S01]  /*0020*/  LDC.64 R2, c[0x0][0x390] ;  /* 0x0000e400ff027b82 */ /* 0x000e620000000a00 */
[----:B------:R-:W0:Y:S01]  /*0030*/  LDCU UR6, c[0x0][0x360] ;  /* 0x00006c00ff0677ac */ /* 0x000e220008000800 */
[----:B------:R-:W0:Y:S01]  /*0040*/  S2R R0, SR_TID.X ;  /* 0x0000000000007919 */ /* 0x000e220000002100 */
[----:B------:R-:W2:Y:S05]  /*0050*/  LDCU.64 UR4, c[0x0][0x358] ;  /* 0x00006b00ff0477ac */ /* 0x000eaa0008000a00 */
[----:B------:R-:W3:Y:S01]  /*0060*/  LDC.64 R4, c[0x0][0x388] ;  /* 0x0000e200ff047b82 */ /* 0x000ee20000000a00 */
[----:B0-----:R-:W-:Y:S01]  /*0070*/  IMAD R7, R7, UR6, R0 ;  /* 0x0000000607077c24 */ /* 0x001fe2000f8e0200 */
[----:B------:R-:W0:Y:S06]  /*0080*/  LDCU UR6, c[0x0][0x380] ;  /* 0x00007000ff0677ac */ /* 0x000e2c0008000800 */
[----:B------:R-:W0:Y:S01]  /*0090*/  LDC R0, c[0x0][0x398] ;  /* 0x0000e600ff007b82 */ /* 0x000e220000000800 */
[----:B-1----:R-:W-:-:S06]  /*00a0*/  IMAD.WIDE R2, R7, 0x4, R2 ;  /* 0x0000000407027825 */ /* 0x002fcc00078e0202 */
[----:B--2---:R-:W2:Y:S01]  /*00b0*/  LDG.E R3, desc[UR4][R2.64] ;  /* 0x0000000402037981 */ /* 0x004ea2000c1e1900 */
[----:B0-----:R-:W-:-:S04]  /*00c0*/  IMAD R7, R7, UR6, R0 ;  /* 0x0000000607077c24 */ /* 0x001fc8000f8e0200 */
[----:B---3--:R-:W-:-:S05]  /*00d0*/  IMAD.WIDE R4, R7, 0x4, R4 ;  /* 0x0000000407047825 */ /* 0x008fca00078e0204 */
[----:B--2---:R-:W-:Y:S01]  /*00e0*/  STG.E desc[UR4][R4.64], R3 ;  /* 0x0000000304007986 */ /* 0x004fe2000c101904 */
[----:B------:R-:W-:Y:S05]  /*00f0*/  EXIT ;  /* 0x000000000000794d */ /* 0x000fea0003800000 */
.L_x_0:
[----:B------:R-:W-:-:S00]  /*0100*/  BRA `(.L_x_0) ;  /* 0xfffffffc00fc7947 */ /* 0x000fc0000383ffff */
[----:B------:R-:W-:-:S00]  /*0110*/  NOP ;  /* 0x0000000000007918 */ /* 0x000fc00000000000 */
        /* <DEDUP_REMOVED lines=14> */
.L_x_101:


//--------------------- .text._Z16kernel_Dvec_multiiPfS_S_i --------------------------
	.section	.text._Z16kernel_Dvec_multiiPfS_S_i,"ax",@progbits
	.align	128
        .global         _Z16kernel_Dvec_multiiPfS_S_i
        .type           _Z16kernel_Dvec_multiiPfS_S_i,@function
        .size           _Z16kernel_Dvec_multiiPfS_S_i,(.L_x_102 - _Z16kernel_Dvec_multiiPfS_S_i)
        .other          _Z16kernel_Dvec_multiiPfS_S_i,@"STO_CUDA_ENTRY STV_DEFAULT"
_Z16kernel_Dvec_multiiPfS_S_i:
.text._Z16kernel_Dvec_multiiPfS_S_i:
[----:B------:R-:W-:Y:S01]  /*0000*/  LDC R1, c[0x0][0x37c] ;  /* 0x0000df00ff017b82 */ /* 0x000fe20000000800 */
[----:B------:R-:W0:Y:S07]  /*0010*/  S2R R0, SR_CTAID.X ;  /* 0x0000000000007919 */ /* 0x000e2e0000002500 */
[----:B------:R-:W1:Y:S01]  /*0020*/  LDC R8, c[0x0][0x3a0] ;  /* 0x0000e800ff087b82 */ /* 0x000e620000000800 */
[----:B------:R-:W0:Y:S01]  /*0030*/  LDCU UR6, c[0x0][0x360] ;  /* 0x00006c00ff0677ac */ /* 0x000e220008000800 */
[----:B------:R-:W2:Y:S01]  /*0040*/  S2R R7, SR_CTAID.Y ;  /* 0x0000000000077919 */ /* 0x000ea20000002600 */
[----:B------:R-:W2:Y:S01]  /*0050*/  LDCU UR7, c[0x0][0x364] ;  /* 0x00006c80ff0777ac */ /* 0x000ea20008000800 */
[----:B------:R-:W2:Y:S04]  /*0060*/  S2R R6, SR_TID.Y ;  /* 0x0000000000067919 */ /* 0x000ea80000002200 */
[----:B------:R-:W3:Y:S01]  /*0070*/  LDC.64 R4, c[0x0][0x390] ;  /* 0x0000e400ff047b82 */ /* 0x000ee20000000a00 */
[----:B------:R-:W1:Y:S01]  /*0080*/  LDCU.64 UR8, c[0x0][0x380] ;  /* 0x00007000ff0877ac */ /* 0x000e620008000a00 */
[----:B------:R-:W0:Y:S01]  /*0090*/  S2R R9, SR_TID.X ;  /* 0x0000000000097919 */ /* 0x000e220000002100 */
[----:B------:R-:W4:Y:S05]  /*00a0*/  LDCU.64 UR4, c[0x0][0x358] ;  /* 0x00006b00ff0477ac */ /* 0x000f2a0008000a00 */
[----:B------:R-:W5:Y:S01]  /*00b0*/  LDC.64 R2, c[0x0][0x388] ;  /* 0x0000e200ff027b82 */ /* 0x000f620000000a00 */
[----:B--2---:R-:W-:-:S02]  /*00c0*/  IMAD R7, R7, UR7, R6 ;  /* 0x0000000707077c24 */ /* 0x004fc4000f8e0206 */
[----:B0-----:R-:W-:Y:S02]  /*00d0*/  IMAD R0, R0, UR6, R9 ;  /* 0x0000000600007c24 */ /* 0x001fe4000f8e0209 */
[----:B-1----:R-:W-:Y:S02]  /*00e0*/  IMAD R11, R7, UR9, R8 ;  /* 0x00000009070b7c24 */ /* 0x002fe4000f8e0208 */
[----:B------:R-:W-:Y:S02]  /*00f0*/  IMAD R9, R0, UR8, R7 ;  /* 0x0000000800097c24 */ /* 0x000fe4000f8e0207 */
[----:B---3--:R-:W-:Y:S01]  /*0100*/  IMAD.WIDE R4, R11, 0x4, R4 ;  /* 0x000000040b047825 */ /* 0x008fe200078e0204 */
[----:B------:R-:W0:Y:S03]  /*0110*/  LDC.64 R6, c[0x0][0x398] ;  /* 0x0000e600ff067b82 */ /* 0x000e260000000a00 */
[----:B-----5:R-:W-:-:S02]  /*0120*/  IMAD.WIDE R2, R9, 0x4, R2 ;  /* 0x0000000409027825 */ /* 0x020fc400078e0202 */
[----:B----4-:R-:W2:Y:S04]  /*0130*/  LDG.E R5, desc[UR4][R4.64] ;  /* 0x0000000404057981 */ /* 0x010ea8000c1e1900 */
[----:B------:R-:W2:Y:S01]  /*0140*/  LDG.E R2, desc[UR4][R2.64] ;  /* 0x0000000402027981 */ /* 0x000ea2000c1e1900 */
[----:B0-----:R-:W-:-:S04]  /*0150*/  IMAD.WIDE R6, R9, 0x4, R6 ;  /* 0x0000000409067825 */ /* 0x001fc800078e0206 */
[----:B--2---:R-:W-:-:S05]  /*0160*/  FMUL R9, R2, R5 ;  /* 0x0000000502097220 */ /* 0x004fca0000400000 */
[----:B------:R-:W-:Y:S01]  /*0170*/  STG.E desc[UR4][R6.64], R9 ;  /* 0x0000000906007986 */ /* 0x000fe2000c101904 */
[----:B------:R-:W-:Y:S05]  /*0180*/  EXIT ;  /* 0x000000000000794d */ /* 0x000fea0003800000 */
.L_x_1:
        /* <DEDUP_REMOVED lines=15> */
.L_x_102:


//--------------------- .text._Z14kernel_sum_diviPfS_ --------------------------
	.section	.text._Z14kernel_sum_diviPfS_,"ax",@progbits
	.align	128
        .global         _Z14kernel_sum_diviPfS_
        .type           _Z14kernel_sum_diviPfS_,@function
        .size           _Z14kernel_sum_diviPfS_,(.L_x_99 - _Z14kernel_sum_diviPfS_)
        .other          _Z14kernel_sum_diviPfS_,@"STO_CUDA_ENTRY STV_DEFAULT"
_Z14kernel_sum_diviPfS_:
.text._Z14kernel_sum_diviPfS_:
[----:B------:R-:W-:Y:S08]  /*0000*/  LDC R1, c[0x0][0x37c] ;  /* 0x0000df00ff017b82 */ /* 0x000ff00000000800 */
[----:B------:R-:W0:Y:S02]  /*0010*/  LDC R4, c[0x0][0x380] ;  /* 0x0000e000ff047b82 */ /* 0x000e240000000800 */
[----:B0-----:R-:W-:-:S13]  /*0020*/  ISETP.GE.AND P0, PT, R4, 0x1, PT ;  /* 0x000000010400780c */ /* 0x001fda0003f06270 */
[----:B------:R-:W-:Y:S05]  /*0030*/  @!P0 EXIT ;  /* 0x000000000000894d */ /* 0x000fea0003800000 */
[----:B------:R-:W0:Y:S01]  /*0040*/  S2R R3, SR_TID.X ;  /* 0x0000000000037919 */ /* 0x000e220000002100 */
[----:B------:R-:W0:Y:S01]  /*0050*/  S2UR UR4, SR_CTAID.X ;  /* 0x00000000000479c3 */ /* 0x000e220000002500 */
[C---:B------:R-:W-:Y:S01]  /*0060*/  ISETP.GE.U32.AND P0, PT, R4.reuse, 0x10, PT ;  /* 0x000000100400780c */ /* 0x040fe20003f06070 */
[----:B------:R-:W1:Y:S01]  /*0070*/  LDCU.64 UR6, c[0x0][0x358] ;  /* 0x00006b00ff0677ac */ /* 0x000e620008000a00 */
[----:B------:R-:W-:Y:S01]  /*0080*/  HFMA2 R9, -RZ, RZ, 0, 0 ;  /* 0x00000000ff097431 */ /* 0x000fe200000001ff */
[----:B------:R-:W-:-:S04]  /*0090*/  LOP3.LUT R11, R4, 0xf, RZ, 0xc0, !PT ;  /* 0x0000000f040b7812 */ /* 0x000fc800078ec0ff */
[----:B------:R-:W0:Y:S08]  /*00a0*/  LDC R0, c[0x0][0x360] ;  /* 0x0000d800ff007b82 */ /* 0x000e300000000800 */
[----:B------:R-:W2:Y:S01]  /*00b0*/  LDC.64 R6, c[0x0][0x390] ;  /* 0x0000e400ff067b82 */ /* 0x000ea20000000a00 */
[----:B0-----:R-:W-:-:S04]  /*00c0*/  IMAD R3, R0, UR4, R3 ;  /* 0x0000000400037c24 */ /* 0x001fc8000f8e0203 */
[C---:B------:R-:W-:Y:S02]  /*00d0*/  IMAD R2, R3.reuse, R4, RZ ;  /* 0x0000000403027224 */ /* 0x040fe400078e02ff */
[----:B--2---:R-:W-:Y:S01]  /*00e0*/  IMAD.WIDE R6, R3, 0x4, R6 ;  /* 0x0000000403067825 */ /* 0x004fe200078e0206 */
[----:B-1----:R-:W-:Y:S06]  /*00f0*/  @!P0 BRA `(.L_x_2) ;  /* 0x0000001000148947 */ /* 0x002fec0003800000 */
[----:B------:R-:W0:Y:S01]  /*0100*/  LDCU.64 UR4, c[0x0][0x388] ;  /* 0x00007100ff0477ac */ /* 0x000e220008000a00 */
[----:B------:R-:W-:Y:S02]  /*0110*/  LOP3.LUT R9, R4, 0x7ffffff0, RZ, 0xc0, !PT ;  /* 0x7ffffff004097812 */ /* 0x000fe400078ec0ff */
[----:B------:R-:W-:Y:S02]  /*0120*/  MOV R10, R2 ;  /* 0x00000002000a7202 */ /* 0x000fe40000000f00 */
[----:B------:R-:W-:Y:S01]  /*0130*/  IADD3 R8, PT, PT, -R9, RZ, RZ ;  /* 0x000000ff09087210 */ /* 0x000fe20007ffe1ff */
[----:B0-----:R-:W-:-:S04]  /*0140*/  UIADD3 UR4, UP0, UPT, UR4, 0x20, URZ ;  /* 0x0000002004047890 */ /* 0x001fc8000ff1e0ff */
[----:B------:R-:W-:-:S12]  /*0150*/  UIADD3.X UR5, UPT, UPT, URZ, UR5, URZ, UP0, !UPT ;  /* 0x00000005ff057290 */ /* 0x000fd800087fe4ff */
.L_x_35:
[----:B------:R-:W2:Y:S01]  /*0160*/  LDG.E R3, desc[UR6][R6.64] ;  /* 0x0000000606037981 */ /* 0x000ea2000c1e1900 */
[----:B0-----:R-:W-:Y:S02]  /*0170*/  MOV R4, UR4 ;  /* 0x0000000400047c02 */ /* 0x001fe40008000f00 */
[----:B------:R-:W-:-:S03]  /*0180*/  MOV R5, UR5 ;  /* 0x0000000500057c02 */ /* 0x000fc60008000f00 */
[----:B------:R-:W-:-:S05]  /*0190*/  IMAD.WIDE R4, R10, 0x4, R4 ;  /* 0x000000040a047825 */ /* 0x000fca00078e0204 */
[----:B------:R-:W3:Y:S01]  /*01a0*/  LDG.E R0, desc[UR6][R4.64+-0x20] ;  /* 0xffffe00604007981 */ /* 0x000ee2000c1e1900 */
[----:B------:R-:W-:Y:S01]  /*01b0*/  IADD3 R8, PT, PT, R8, 0x10, RZ ;  /* 0x0000001008087810 */ /* 0x000fe20007ffe0ff */
[----:B------:R-:W-:Y:S03]  /*01c0*/  BSSY.RECONVERGENT B2, `(.L_x_3) ;  /* 0x000000d000027945 */ /* 0x000fe60003800200 */
[----:B------:R-:W-:Y:S01]  /*01d0*/  ISETP.NE.AND P2, PT, R8, RZ, PT ;  /* 0x000000ff0800720c */ /* 0x000fe20003f45270 */
[----:B--2---:R-:W0:Y:S08]  /*01e0*/  MUFU.RCP R12, R3 ;  /* 0x00000003000c7308 */ /* 0x004e300000001000 */
[----:B---3--:R-:W1:Y:S01]  /*01f0*/  FCHK P0, R0, R3 ;  /* 0x0000000300007302 */ /* 0x008e620000000000 */
[----:B0-----:R-:W-:-:S04]  /*0200*/  FFMA R13, -R3, R12, 1 ;  /* 0x3f800000030d7423 */ /* 0x001fc8000000010c */
[----:B------:R-:W-:-:S04]  /*0210*/  FFMA R13, R12, R13, R12 ;  /* 0x0000000d0c0d7223 */ /* 0x000fc8000000000c */
[----:B------:R-:W-:-:S04]  /*0220*/  FFMA R12, R0, R13, RZ ;  /* 0x0000000d000c7223 */ /* 0x000fc800000000ff */
[----:B------:R-:W-:-:S04]  /*0230*/  FFMA R14, -R3, R12, R0 ;  /* 0x0000000c030e7223 */ /* 0x000fc80000000100 */
[----:B------:R-:W-:Y:S01]  /*0240*/  FFMA R13, R13, R14, R12 ;  /* 0x0000000e0d0d7223 */ /* 0x000fe2000000000c */
[----:B-1----:R-:W-:Y:S06]  /*0250*/  @!P0 BRA `(.L_x_4) ;  /* 0x00000000000c8947 */ /* 0x002fec0003800000 */
[----:B------:R-:W-:-:S07]  /*0260*/  MOV R12, 0x280 ;  /* 0x00000280000c7802 */ /* 0x000fce0000000f00 */
[----:B------:R-:W-:Y:S05]  /*0270*/  CALL.REL.NOINC `($__internal_0_$__cuda_sm3x_div_rn_noftz_f32_slowpath) ;  /* 0x0000001c00787944 */ /* 0x000fea0003c00000 */
[----:B------:R-:W-:-:S07]  /*0280*/  MOV R13, R15 ;  /* 0x0000000f000d7202 */ /* 0x000fce0000000f00 */
.L_x_4:
[----:B------:R-:W-:Y:S05]  /*0290*/  BSYNC.RECONVERGENT B2 ;  /* 0x0000000000027941 */ /* 0x000fea0003800200 */
.L_x_3:
[----:B------:R0:W-:Y:S04]  /*02a0*/  STG.E desc[UR6][R4.64+-0x20], R13 ;  /* 0xffffe00d04007986 */ /* 0x0001e8000c101906 */
[----:B------:R-:W2:Y:S04]  /*02b0*/  LDG.E R3, desc[UR6][R6.64] ;  /* 0x0000000606037981 */ /* 0x000ea8000c1e1900 */
[----:B------:R-:W3:Y:S01]  /*02c0*/  LDG.E R0, desc[UR6][R4.64+-0x1c] ;  /* 0xffffe40604007981 */ /* 0x000ee2000c1e1900 */
[----:B------:R-:W-:Y:S01]  /*02d0*/  BSSY.RECONVERGENT B2, `(.L_x_5) ;  /* 0x000000b000027945 */ /* 0x000fe20003800200 */
[----:B--2---:R-:W1:Y:S08]  /*02e0*/  MUFU.RCP R12, R3 ;  /* 0x00000003000c7308 */ /* 0x004e700000001000 */
[----:B---3--:R-:W2:Y:S01]  /*02f0*/  FCHK P0, R0, R3 ;  /* 0x0000000300007302 */ /* 0x008ea20000000000 */
[----:B-1----:R-:W-:-:S04]  /*0300*/  FFMA R15, -R3, R12, 1 ;  /* 0x3f800000030f7423 */ /* 0x002fc8000000010c */
[----:B------:R-:W-:-:S04]  /*0310*/  FFMA R15, R12, R15, R12 ;  /* 0x0000000f0c0f7223 */ /* 0x000fc8000000000c */
[----:B------:R-:W-:-:S04]  /*0320*/  FFMA R12, R0, R15, RZ ;  /* 0x0000000f000c7223 */ /* 0x000fc800000000ff */
[----:B------:R-:W-:-:S04]  /*0330*/  FFMA R14, -R3, R12, R0 ;  /* 0x0000000c030e7223 */ /* 0x000fc80000000100 */
[----:B------:R-:W-:Y:S01]  /*0340*/  FFMA R15, R15, R14, R12 ;  /* 0x0000000e0f0f7223 */ /* 0x000fe2000000000c */
[----:B0-2---:R-:W-:Y:S06]  /*0350*/  @!P0 BRA `(.L_x_6) ;  /* 0x0000000000088947 */ /* 0x005fec0003800000 */
[----:B------:R-:W-:-:S07]  /*0360*/  MOV R12, 0x380 ;  /* 0x00000380000c7802 */ /* 0x000fce0000000f00 */
[----:B------:R-:W-:Y:S05]  /*0370*/  CALL.REL.NOINC `($__internal_0_$__cuda_sm3x_div_rn_noftz_f32_slowpath) ;  /* 0x0000001c00387944 */ /* 0x000fea0003c00000 */
.L_x_6:
[----:B------:R-:W-:Y:S05]  /*0380*/  BSYNC.RECONVERGENT B2 ;  /* 0x0000000000027941 */ /* 0x000fea0003800200 */
.L_x_5:
        /* <DEDUP_REMOVED lines=14> */
[----:B------:R-:W-:-:S07]  /*0470*/  MOV R13, R15 ;  /* 0x0000000f000d7202 */ /* 0x000fce0000000f00 */
.L_x_8:
[----:B------:R-:W-:Y:S05]  /*0480*/  BSYNC.RECONVERGENT B2 ;  /* 0x0000000000027941 */ /* 0x000fea0003800200 */
.L_x_7:
        /* <DEDUP_REMOVED lines=14> */
.L_x_10:
[----:B------:R-:W-:Y:S05]  /*0570*/  BSYNC.RECONVERGENT B2 ;  /* 0x0000000000027941 */ /* 0x000fea0003800200 */
.L_x_9:
        /* <DEDUP_REMOVED lines=15> */
.L_x_12:
[----:B------:R-:W-:Y:S05]  /*0670*/  BSYNC.RECONVERGENT B2 ;  /* 0x0000000000027941 */ /* 0x000fea0003800200 */
.L_x_11:
        /* <DEDUP_REMOVED lines=14> */
.L_x_14:
[----:B------:R-:W-:Y:S05]  /*0760*/  BSYNC.RECONVERGENT B2 ;  /* 0x0000000000027941 */ /* 0x000fea0003800200 */
.L_x_13:
        /* <DEDUP_REMOVED lines=15> */
.L_x_16:
[----:B------:R-:W-:Y:S05]  /*0860*/  BSYNC.RECONVERGENT B2 ;  /* 0x0000000000027941 */ /* 0x000fea0003800200 */
.L_x_15:
        /* <DEDUP_REMOVED lines=14> */
.L_x_18:
[----:B------:R-:W-:Y:S05]  /*0950*/  BSYNC.RECONVERGENT B2 ;  /* 0x0000000000027941 */ /* 0x000fea0003800200 */
.L_x_17:
        /* <DEDUP_REMOVED lines=15> */
.L_x_20:
[----:B------:R-:W-:Y:S05]  /*0a50*/  BSYNC.RECONVERGENT B2 ;  /* 0x0000000000027941 */ /* 0x000fea0003800200 */
.L_x_19:
        /* <DEDUP_REMOVED lines=14> */
.L_x_22:
[----:B------:R-:W-:Y:S05]  /*0b40*/  BSYNC.RECONVERGENT B2 ;  /* 0x0000000000027941 */ /* 0x000fea0003800200 */
.L_x_21:
        /* <DEDUP_REMOVED lines=15> */
.L_x_24:
[----:B------:R-:W-:Y:S05]  /*0c40*/  BSYNC.RECONVERGENT B2 ;  /* 0x0000000000027941 */ /* 0x000fea0003800200 */
.L_x_23:
        /* <DEDUP_REMOVED lines=14> */
.L_x_26:
[----:B------:R-:W-:Y:S05]  /*0d30*/  BSYNC.RECONVERGENT B2 ;  /* 0x0000000000027941 */ /* 0x000fea0003800200 */
.L_x_25:
        /* <DEDUP_REMOVED lines=15> */
.L_x_28:
[----:B------:R-:W-:Y:S05]  /*0e30*/  BSYNC.RECONVERGENT B2 ;  /* 0x0000000000027941 */ /* 0x000fea0003800200 */
.L_x_27:
        /* <DEDUP_REMOVED lines=14> */
.L_x_30:
[----:B------:R-:W-:Y:S05]  /*0f20*/  BSYNC.RECONVERGENT B2 ;  /* 0x0000000000027941 */ /* 0x000fea0003800200 */
.L_x_29:
        /* <DEDUP_REMOVED lines=15> */
.L_x_32:
[----:B------:R-:W-:Y:S05]  /*1020*/  BSYNC.RECONVERGENT B2 ;  /* 0x0000000000027941 */ /* 0x000fea0003800200 */
.L_x_31:
        /* <DEDUP_REMOVED lines=14> */
.L_x_34:
[----:B------:R-:W-:Y:S05]  /*1110*/  BSYNC.RECONVERGENT B2 ;  /* 0x0000000000027941 */ /* 0x000fea0003800200 */
.L_x_33:
[----:B------:R0:W-:Y:S01]  /*1120*/  STG.E desc[UR6][R4.64+0x1c], R15 ;  /* 0x00001c0f04007986 */ /* 0x0001e2000c101906 */
[----:B------:R-:W-:Y:S01]  /*1130*/  IADD3 R10, PT, PT, R10, 0x10, RZ ;  /* 0x000000100a0a7810 */ /* 0x000fe20007ffe0ff */
[----:B------:R-:W-:Y:S06]  /*1140*/  @P2 BRA `(.L_x_35) ;  /* 0xfffffff000042947 */ /* 0x000fec000383ffff */
.L_x_2:
[----:B------:R-:W-:-:S13]  /*1150*/  ISETP.NE.AND P0, PT, R11, RZ, PT ;  /* 0x000000ff0b00720c */ /* 0x000fda0003f05270 */
[----:B------:R-:W-:Y:S05]  /*1160*/  @!P0 EXIT ;  /* 0x000000000000894d */ /* 0x000fea0003800000 */
[----:B------:R-:W1:Y:S01]  /*1170*/  LDCU UR4, c[0x0][0x380] ;  /* 0x00007000ff0477ac */ /* 0x000e620008000800 */
[----:B------:R-:W-:Y:S01]  /*1180*/  ISETP.GE.U32.AND P0, PT, R11, 0x8, PT ;  /* 0x000000080b00780c */ /* 0x000fe20003f06070 */
[----:B-1----:R-:W-:-:S12]  /*1190*/  ULOP3.LUT UR4, UR4, 0x7, URZ, 0xc0, !UPT ;  /* 0x0000000704047892 */ /* 0x002fd8000f8ec0ff */
[----:B------:R-:W-:Y:S05]  /*11a0*/  @!P0 BRA `(.L_x_36) ;  /* 0x0000000800188947 */ /* 0x000fea0003800000 */
[----:B0-----:R-:W0:Y:S01]  /*11b0*/  LDC.64 R4, c[0x0][0x388] ;  /* 0x0000e200ff047b82 */ /* 0x001e220000000a00 */
[----:B------:R-:W2:Y:S01]  /*11c0*/  LDG.E R11, desc[UR6][R6.64] ;  /* 0x00000006060b7981 */ /* 0x000ea2000c1e1900 */
[----:B------:R-:W-:-:S05]  /*11d0*/  IADD3 R3, PT, PT, R2, R9, RZ ;  /* 0x0000000902037210 */ /* 0x000fca0007ffe0ff */
[----:B0-----:R-:W-:-:S05]  /*11e0*/  IMAD.WIDE R4, R3, 0x4, R4 ;  /* 0x0000000403047825 */ /* 0x001fca00078e0204 */
[----:B------:R-:W3:Y:S01]  /*11f0*/  LDG.E R0, desc[UR6][R4.64] ;  /* 0x0000000604007981 */ /* 0x000ee2000c1e1900 */
[----:B------:R-:W-:Y:S01]  /*1200*/  BSSY.RECONVERGENT B2, `(.L_x_37) ;  /* 0x000000d000027945 */ /* 0x000fe20003800200 */
[----:B--2---:R-:W0:Y:S02]  /*1210*/  MUFU.RCP R8, R11 ;  /* 0x0000000b00087308 */ /* 0x004e240000001000 */
[----:B0-----:R-:W-:-:S04]  /*1220*/  FFMA R3, -R11, R8, 1 ;  /* 0x3f8000000b037423 */ /* 0x001fc80000000108 */
[----:B------:R-:W-:Y:S02]  /*1230*/  FFMA R3, R8, R3, R8 ;  /* 0x0000000308037223 */ /* 0x000fe40000000008 */
[----:B---3--:R-:W0:Y:S02]  /*1240*/  FCHK P0, R0, R11 ;  /* 0x0000000b00007302 */ /* 0x008e240000000000 */
[----:B------:R-:W-:-:S04]  /*1250*/  FFMA R8, R0, R3, RZ ;  /* 0x0000000300087223 */ /* 0x000fc800000000ff */
[----:B------:R-:W-:-:S04]  /*1260*/  FFMA R10, -R11, R8, R0 ;  /* 0x000000080b0a7223 */ /* 0x000fc80000000100 */
[----:B------:R-:W-:Y:S01]  /*1270*/  FFMA R3, R3, R10, R8 ;  /* 0x0000000a03037223 */ /* 0x000fe20000000008 */
[----:B0-----:R-:W-:Y:S06]  /*1280*/  @!P0 BRA `(.L_x_38) ;  /* 0x0000000000108947 */ /* 0x001fec0003800000 */
[----:B------:R-:W-:Y:S02]  /*1290*/  MOV R3, R11 ;  /* 0x0000000b00037202 */ /* 0x000fe40000000f00 */
[----:B------:R-:W-:-:S07]  /*12a0*/  MOV R12, 0x12c0 ;  /* 0x000012c0000c7802 */ /* 0x000fce0000000f00 */
[----:B------:R-:W-:Y:S05]  /*12b0*/  CALL.REL.NOINC `($__internal_0_$__cuda_sm3x_div_rn_noftz_f32_slowpath) ;  /* 0x0000000c00687944 */ /* 0x000fea0003c00000 */
[----:B------:R-:W-:-:S07]  /*12c0*/  MOV R3, R15 ;  /* 0x0000000f00037202 */ /* 0x000fce0000000f00 */
.L_x_38:
[----:B------:R-:W-:Y:S05]  /*12d0*/  BSYNC.RECONVERGENT B2 ;  /* 0x0000000000027941 */ /* 0x000fea0003800200 */
.L_x_37:
        /* <DEDUP_REMOVED lines=12> */
[----:B------:R-:W-:Y:S02]  /*13a0*/  MOV R3, R11 ;  /* 0x0000000b00037202 */ /* 0x000fe40000000f00 */
[----:B------:R-:W-:-:S07]  /*13b0*/  MOV R12, 0x13d0 ;  /* 0x000013d0000c7802 */ /* 0x000fce0000000f00 */
[----:B------:R-:W-:Y:S05]  /*13c0*/  CALL.REL.NOINC `($__internal_0_$__cuda_sm3x_div_rn_noftz_f32_slowpath) ;  /* 0x0000000c00247944 */ /* 0x000fea0003c00000 */
[----:B------:R-:W-:-:S07]  /*13d0*/  MOV R13, R15 ;  /* 0x0000000f000d7202 */ /* 0x000fce0000000f00 */
.L_x_40:
[----:B------:R-:W-:Y:S05]  /*13e0*/  BSYNC.RECONVERGENT B2 ;  /* 0x0000000000027941 */ /* 0x000fea0003800200 */
.L_x_39:
        /* <DEDUP_REMOVED lines=15> */
.L_x_42:
[----:B------:R-:W-:Y:S05]  /*14e0*/  BSYNC.RECONVERGENT B2 ;  /* 0x0000000000027941 */ /* 0x000fea0003800200 */
.L_x_41:
        /* <DEDUP_REMOVED lines=15> */
.L_x_44:
[----:B------:R-:W-:Y:S05]  /*15e0*/  BSYNC.RECONVERGENT B2 ;  /* 0x0000000000027941 */ /* 0x000fea0003800200 */
.L_x_43:
        /* <DEDUP_REMOVED lines=15> */
.L_x_46:
[----:B------:R-:W-:Y:S05]  /*16e0*/  BSYNC.RECONVERGENT B2 ;  /* 0x0000000000027941 */ /* 0x000fea0003800200 */
.L_x_45:
        /* <DEDUP_REMOVED lines=15> */
.L_x_48:
[----:B------:R-:W-:Y:S05]  /*17e0*/  BSYNC.RECONVERGENT B2 ;  /* 0x0000000000027941 */ /* 0x000fea0003800200 */
.L_x_47:
        /* <DEDUP_REMOVED lines=15> */
.L_x_50:
[----:B------:R-:W-:Y:S05]  /*18e0*/  BSYNC.RECONVERGENT B2 ;  /* 0x0000000000027941 */ /* 0x000fea0003800200 */
.L_x_49:
        /* <DEDUP_REMOVED lines=15> */
.L_x_52:
[----:B------:R-:W-:Y:S05]  /*19e0*/  BSYNC.RECONVERGENT B2 ;  /* 0x0000000000027941 */ /* 0x000fea0003800200 */
.L_x_51:
[----:B------:R1:W-:Y:S01]  /*19f0*/  STG.E desc[UR6][R4.64+0x1c], R13 ;  /* 0x00001c0d04007986 */ /* 0x0003e2000c101906 */
[----:B------:R-:W-:-:S07]  /*1a00*/  IADD3 R9, PT, PT, R9, 0x8, RZ ;  /* 0x0000000809097810 */ /* 0x000fce0007ffe0ff */
.L_x_36:
[----:B------:R-:W-:-:S13]  /*1a10*/  ISETP.NE.AND P0, PT, RZ, UR4, PT ;  /* 0x00000004ff007c0c */ /* 0x000fda000bf05270 */
[----:B------:R-:W-:Y:S05]  /*1a20*/  @!P0 EXIT ;  /* 0x000000000000894d */ /* 0x000fea0003800000 */
[----:B------:R-:W2:Y:S01]  /*1a30*/  LDCU UR5, c[0x0][0x380] ;  /* 0x00007000ff0577ac */ /* 0x000ea20008000800 */
[----:B------:R-:W-:Y:S02]  /*1a40*/  UISETP.GE.U32.AND UP0, UPT, UR4, 0x4, UPT ;  /* 0x000000040400788c */ /* 0x000fe4000bf06070 */
[----:B--2---:R-:W-:-:S07]  /*1a50*/  ULOP3.LUT UR5, UR5, 0x3, URZ, 0xc0, !UPT ;  /* 0x0000000305057892 */ /* 0x004fce000f8ec0ff */
[----:B------:R-:W-:Y:S05]  /*1a60*/  BRA.U !UP0, `(.L_x_53) ;  /* 0x0000000508107547 */ /* 0x000fea000b800000 */
[----:B01----:R-:W0:Y:S01]  /*1a70*/  LDC.64 R4, c[0x0][0x388] ;  /* 0x0000e200ff047b82 */ /* 0x003e220000000a00 */
        /* <DEDUP_REMOVED lines=13> */
[----:B------:R-:W-:-:S07]  /*1b50*/  MOV R12, 0x1b70 ;  /* 0x00001b70000c7802 */ /* 0x000fce0000000f00 */
[----:B------:R-:W-:Y:S05]  /*1b60*/  CALL.REL.NOINC `($__internal_0_$__cuda_sm3x_div_rn_noftz_f32_slowpath) ;  /* 0x00000004003c7944 */ /* 0x000fea0003c00000 */
[----:B------:R-:W-:-:S07]  /*1b70*/  MOV R11, R15 ;  /* 0x0000000f000b7202 */ /* 0x000fce0000000f00 */
.L_x_55:
[----:B------:R-:W-:Y:S05]  /*1b80*/  BSYNC.RECONVERGENT B2 ;  /* 0x0000000000027941 */ /* 0x000fea0003800200 */
.L_x_54:
        /* <DEDUP_REMOVED lines=15> */
.L_x_57:
[----:B------:R-:W-:Y:S05]  /*1c80*/  BSYNC.RECONVERGENT B2 ;  /* 0x0000000000027941 */ /* 0x000fea0003800200 */
.L_x_56:
        /* <DEDUP_REMOVED lines=15> */
.L_x_59:
[----:B------:R-:W-:Y:S05]  /*1d80*/  BSYNC.RECONVERGENT B2 ;  /* 0x0000000000027941 */ /* 0x000fea0003800200 */
.L_x_58:
        /* <DEDUP_REMOVED lines=15> */
.L_x_61:
[----:B------:R-:W-:Y:S05]  /*1e80*/  BSYNC.RECONVERGENT B2 ;  /* 0x0000000000027941 */ /* 0x000fea0003800200 */
.L_x_60:
[----:B------:R2:W-:Y:S01]  /*1e90*/  STG.E desc[UR6][R4.64+0xc], R13 ;  /* 0x00000c0d04007986 */ /* 0x0005e2000c101906 */
[----:B------:R-:W-:-:S07]  /*1ea0*/  IADD3 R9, PT, PT, R9, 0x4, RZ ;  /* 0x0000000409097810 */ /* 0x000fce0007ffe0ff */
.L_x_53:
[----:B------:R-:W-:-:S13]  /*1eb0*/  ISETP.NE.AND P0, PT, RZ, UR5, PT ;  /* 0x00000005ff007c0c */ /* 0x000fda000bf05270 */
[----:B------:R-:W-:Y:S05]  /*1ec0*/  @!P0 EXIT ;  /* 0x000000000000894d */ /* 0x000fea0003800000 */
[----:B012---:R-:W0:Y:S01]  /*1ed0*/  LDC.64 R4, c[0x0][0x388] ;  /* 0x0000e200ff047b82 */ /* 0x007e220000000a00 */
[----:B------:R-:W-:Y:S01]  /*1ee0*/  IADD3 R11, PT, PT, R2, R9, RZ ;  /* 0x00000009020b7210 */ /* 0x000fe20007ffe0ff */
[----:B------:R-:W-:-:S12]  /*1ef0*/  UIADD3 UR4, UPT, UPT, -UR5, URZ, URZ ;  /* 0x000000ff05047290 */ /* 0x000fd8000fffe1ff */
.L_x_64:
[----:B------:R-:W2:Y:S01]  /*1f00*/  LDG.E R3, desc[UR6][R6.64] ;  /* 0x0000000606037981 */ /* 0x000ea2000c1e1900 */
[----:B01----:R-:W-:-:S05]  /*1f10*/  IMAD.WIDE R8, R11, 0x4, R4 ;  /* 0x000000040b087825 */ /* 0x003fca00078e0204 */
[----:B------:R-:W3:Y:S01]  /*1f20*/  LDG.E R0, desc[UR6][R8.64] ;  /* 0x0000000608007981 */ /* 0x000ee2000c1e1900 */
[----:B------:R-:W-:Y:S01]  /*1f30*/  UIADD3 UR4, UPT, UPT, UR4, 0x1, URZ ;  /* 0x0000000104047890 */ /* 0x000fe2000fffe0ff */
[----:B------:R-:W-:Y:S03]  /*1f40*/  BSSY.RECONVERGENT B2, `(.L_x_62) ;  /* 0x000000d000027945 */ /* 0x000fe60003800200 */
[----:B------:R-:W-:Y:S01]  /*1f50*/  UISETP.NE.AND UP0, UPT, UR4, URZ, UPT ;  /* 0x000000ff0400728c */ /* 0x000fe2000bf05270 */
        /* <DEDUP_REMOVED lines=11> */
.L_x_63:
[----:B------:R-:W-:Y:S05]  /*2010*/  BSYNC.RECONVERGENT B2 ;  /* 0x0000000000027941 */ /* 0x000fea0003800200 */
.L_x_62:
[----:B------:R1:W-:Y:S01]  /*2020*/  STG.E desc[UR6][R8.64], R13 ;  /* 0x0000000d08007986 */ /* 0x0003e2000c101906 */
[----:B------:R-:W-:Y:S01]  /*2030*/  IADD3 R11, PT, PT, R11, 0x1, RZ ;  /* 0x000000010b0b7810 */ /* 0x000fe20007ffe0ff */
[----:B------:R-:W-:Y:S06]  /*2040*/  BRA.U UP0, `(.L_x_64) ;  /* 0xfffffffd00ac7547 */ /* 0x000fec000b83ffff */
[----:B------:R-:W-:Y:S05]  /*2050*/  EXIT ;  /* 0x000000000000794d */ /* 0x000fea0003800000 */
        .weak           $__internal_0_$__cuda_sm3x_div_rn_noftz_f32_slowpath
        .type           $__internal_0_$__cuda_sm3x_div_rn_noftz_f32_slowpath,@function
        .size           $__internal_0_$__cuda_sm3x_div_rn_noftz_f32_slowpath,(.L_x_99 - $__internal_0_$__cuda_sm3x_div_rn_noftz_f32_slowpath)
$__internal_0_$__cuda_sm3x_div_rn_noftz_f32_slowpath:
[----:B------:R-:W-:Y:S01]  /*2060*/  SHF.R.U32.HI R13, RZ, 0x17, R3 ;  /* 0x00000017ff0d7819 */ /* 0x000fe20000011603 */
[----:B------:R-:W-:Y:S01]  /*2070*/  BSSY.RECONVERGENT B0, `(.L_x_65) ;  /* 0x0000063000007945 */ /* 0x000fe20003800200 */
[----:B------:R-:W-:Y:S02]  /*2080*/  SHF.R.U32.HI R15, RZ, 0x17, R0 ;  /* 0x00000017ff0f7819 */ /* 0x000fe40000011600 */
[----:B------:R-:W-:Y:S02]  /*2090*/  LOP3.LUT R13, R13, 0xff, RZ, 0xc0, !PT ;  /* 0x000000ff0d0d7812 */ /* 0x000fe400078ec0ff */
[----:B------:R-:W-:Y:S02]  /*20a0*/  LOP3.LUT R15, R15, 0xff, RZ, 0xc0, !PT ;  /* 0x000000ff0f0f7812 */ /* 0x000fe400078ec0ff */
[----:B------:R-:W-:Y:S02]  /*20b0*/  IADD3 R16, PT, PT, R13, -0x1, RZ ;  /* 0xffffffff0d107810 */ /* 0x000fe40007ffe0ff */
[----:B------:R-:W-:-:S02]  /*20c0*/  IADD3 R14, PT, PT, R15, -0x1, RZ ;  /* 0xffffffff0f0e7810 */ /* 0x000fc40007ffe0ff */
[----:B------:R-:W-:-:S04]  /*20d0*/  ISETP.GT.U32.AND P0, PT, R16, 0xfd, PT ;  /* 0x000000fd1000780c */ /* 0x000fc80003f04070 */
[----:B------:R-:W-:-:S13]  /*20e0*/  ISETP.GT.U32.OR P0, PT, R14, 0xfd, P0 ;  /* 0x000000fd0e00780c */ /* 0x000fda0000704470 */
[----:B------:R-:W-:Y:S01]  /*20f0*/  @!P0 MOV R14, RZ ;  /* 0x000000ff000e8202 */ /* 0x000fe20000000f00 */
[----:B------:R-:W-:Y:S06]  /*2100*/  @!P0 BRA `(.L_x_66) ;  /* 0x0000000000608947 */ /* 0x000fec0003800000 */
[----:B------:R-:W-:Y:S02]  /*2110*/  FSETP.GTU.FTZ.AND P0, PT, |R0|, +INF , PT ;  /* 0x7f8000000000780b */ /* 0x000fe40003f1c200 */
[----:B------:R-:W-:-:S04]  /*2120*/  FSETP.GTU.FTZ.AND P1, PT, |R3|, +INF , PT ;  /* 0x7f8000000300780b */ /* 0x000fc80003f3c200 */
[----:B------:R-:W-:-:S13]  /*2130*/  PLOP3.LUT P0, PT, P0, P1, PT, 0xf8, 0x8f ;  /* 0x00000000008f781c */ /* 0x000fda0000703f70 */
[----:B------:R-:W-:Y:S05]  /*2140*/  @P0 BRA `(.L_x_67) ;  /* 0x0000000400500947 */ /* 0x000fea0003800000 */
[----:B------:R-:W-:-:S13]  /*2150*/  LOP3.LUT P0, RZ, R3, 0x7fffffff, R0, 0xc8, !PT ;  /* 0x7fffffff03ff7812 */ /* 0x000fda000780c800 */
[----:B------:R-:W-:Y:S05]  /*2160*/  @!P0 BRA `(.L_x_68) ;  /* 0x0000000400408947 */ /* 0x000fea0003800000 */
[C---:B------:R-:W-:Y:S02]  /*2170*/  FSETP.NEU.FTZ.AND P3, PT, |R0|.reuse, +INF , PT ;  /* 0x7f8000000000780b */ /* 0x040fe40003f7d200 */
[----:B------:R-:W-:Y:S02]  /*2180*/  FSETP.NEU.FTZ.AND P1, PT, |R3|, +INF , PT ;  /* 0x7f8000000300780b */ /* 0x000fe40003f3d200 */
[----:B------:R-:W-:-:S11]  /*2190*/  FSETP.NEU.FTZ.AND P0, PT, |R0|, +INF , PT ;  /* 0x7f8000000000780b */ /* 0x000fd60003f1d200 */
[----:B------:R-:W-:Y:S05]  /*21a0*/  @!P1 BRA !P3, `(.L_x_68) ;  /* 0x0000000400309947 */ /* 0x000fea0005800000 */
[----:B------:R-:W-:-:S04]  /*21b0*/  LOP3.LUT P3, RZ, R0, 0x7fffffff, RZ, 0xc0, !PT ;  /* 0x7fffffff00ff7812 */ /* 0x000fc8000786c0ff */
[----:B------:R-:W-:-:S13]  /*21c0*/  PLOP3.LUT P1, PT, P1, P3, PT, 0x2f, 0xf2 ;  /* 0x0000000000f2781c */ /* 0x000fda0000f26577 */
[----:B------:R-:W-:Y:S05]  /*21d0*/  @P1 BRA `(.L_x_69) ;  /* 0x00000004001c1947 */ /* 0x000fea0003800000 */
[----:B------:R-:W-:-:S04]  /*21e0*/  LOP3.LUT P1, RZ, R3, 0x7fffffff, RZ, 0xc0, !PT ;  /* 0x7fffffff03ff7812 */ /* 0x000fc8000782c0ff */
[----:B------:R-:W-:-:S13]  /*21f0*/  PLOP3.LUT P0, PT, P0, P1, PT, 0x2f, 0xf2 ;  /* 0x0000000000f2781c */ /* 0x000fda0000702577 */
[----:B------:R-:W-:Y:S05]  /*2200*/  @P0 BRA `(.L_x_70) ;  /* 0x0000000400040947 */ /* 0x000fea0003800000 */
[----:B------:R-:W-:Y:S02]  /*2210*/  IADD3 R14, PT, PT, R15, -0x1, RZ ;  /* 0xffffffff0f0e7810 */ /* 0x000fe40007ffe0ff */
[----:B------:R-:W-:Y:S02]  /*2220*/  ISETP.GE.AND P1, PT, R16, RZ, PT ;  /* 0x000000ff1000720c */ /* 0x000fe40003f26270 */
[----:B------:R-:W-:-:S11]  /*2230*/  ISETP.GE.AND P0, PT, R14, RZ, PT ;  /* 0x000000ff0e00720c */ /* 0x000fd60003f06270 */
[----:B------:R-:W-:Y:S02]  /*2240*/  @!P1 FFMA R3, R3, 1.84467440737095516160e+19, RZ ;  /* 0x5f80000003039823 */ /* 0x000fe400000000ff */
[----:B------:R-:W-:Y:S01]  /*2250*/  @P0 MOV R14, RZ ;  /* 0x000000ff000e0202 */ /* 0x000fe20000000f00 */
[----:B------:R-:W-:Y:S01]  /*2260*/  @!P0 FFMA R0, R0, 1.84467440737095516160e+19, RZ ;  /* 0x5f80000000008823 */ /* 0x000fe200000000ff */
[----:B------:R-:W-:-:S04]  /*2270*/  @!P0 MOV R14, 0xffffffc0 ;  /* 0xffffffc0000e8802 */ /* 0x000fc80000000f00 */
[----:B------:R-:W-:-:S07]  /*2280*/  @!P1 IADD3 R14, PT, PT, R14, 0x40, RZ ;  /* 0x000000400e0e9810 */ /* 0x000fce0007ffe0ff */
.L_x_66:
[----:B------:R-:W-:Y:S01]  /*2290*/  LEA R16, R13, 0xc0800000, 0x17 ;  /* 0xc08000000d107811 */ /* 0x000fe200078eb8ff */
[----:B------:R-:W-:Y:S01]  /*22a0*/  BSSY.RECONVERGENT B1, `(.L_x_71) ;  /* 0x0000036000017945 */ /* 0x000fe20003800200 */
[----:B------:R-:W-:Y:S02]  /*22b0*/  IADD3 R15, PT, PT, R15, -0x7f, RZ ;  /* 0xffffff810f0f7810 */ /* 0x000fe40007ffe0ff */
[----:B------:R-:W-:-:S03]  /*22c0*/  IADD3 R18, PT, PT, -R16, R3, RZ ;  /* 0x0000000310127210 */ /* 0x000fc60007ffe1ff */
[C---:B------:R-:W-:Y:S01]  /*22d0*/  IMAD R0, R15.reuse, -0x800000, R0 ;  /* 0xff8000000f007824 */ /* 0x040fe200078e0200 */
[----:B------:R-:W0:Y:S01]  /*22e0*/  MUFU.RCP R16, R18 ;  /* 0x0000001200107308 */ /* 0x000e220000001000 */
[----:B------:R-:W-:Y:S01]  /*22f0*/  FADD.FTZ R17, -R18, -RZ ;  /* 0x800000ff12117221 */ /* 0x000fe20000010100 */
[----:B------:R-:W-:-:S04]  /*2300*/  IADD3 R15, PT, PT, R15, 0x7f, -R13 ;  /* 0x0000007f0f0f7810 */ /* 0x000fc80007ffe80d */
[----:B------:R-:W-:Y:S01]  /*2310*/  IADD3 R15, PT, PT, R15, R14, RZ ;  /* 0x0000000e0f0f7210 */ /* 0x000fe20007ffe0ff */
[----:B0-----:R-:W-:-:S04]  /*2320*/  FFMA R3, R16, R17, 1 ;  /* 0x3f80000010037423 */ /* 0x001fc80000000011 */
[----:B------:R-:W-:-:S04]  /*2330*/  FFMA R3, R16, R3, R16 ;  /* 0x0000000310037223 */ /* 0x000fc80000000010 */
[----:B------:R-:W-:-:S04]  /*2340*/  FFMA R16, R0, R3, RZ ;  /* 0x0000000300107223 */ /* 0x000fc800000000ff */
[----:B------:R-:W-:-:S04]  /*2350*/  FFMA R19, R17, R16, R0 ;  /* 0x0000001011137223 */ /* 0x000fc80000000000 */
[----:B------:R-:W-:-:S04]  /*2360*/  FFMA R16, R3, R19, R16 ;  /* 0x0000001303107223 */ /* 0x000fc80000000010 */
[----:B------:R-:W-:-:S04]  /*2370*/  FFMA R17, R17, R16, R0 ;  /* 0x0000001011117223 */ /* 0x000fc80000000000 */
[----:B------:R-:W-:-:S05]  /*2380*/  FFMA R0, R3, R17, R16 ;  /* 0x0000001103007223 */ /* 0x000fca0000000010 */
[----:B------:R-:W-:-:S04]  /*2390*/  SHF.R.U32.HI R13, RZ, 0x17, R0 ;  /* 0x00000017ff0d7819 */ /* 0x000fc80000011600 */
[----:B------:R-:W-:-:S04]  /*23a0*/  LOP3.LUT R13, R13, 0xff, RZ, 0xc0, !PT ;  /* 0x000000ff0d0d7812 */ /* 0x000fc800078ec0ff */
[----:B------:R-:W-:-:S04]  /*23b0*/  IADD3 R13, PT, PT, R13, R15, RZ ;  /* 0x0000000f0d0d7210 */ /* 0x000fc80007ffe0ff */
[----:B------:R-:W-:-:S04]  /*23c0*/  IADD3 R14, PT, PT, R13, -0x1, RZ ;  /* 0xffffffff0d0e7810 */ /* 0x000fc80007ffe0ff */
[----:B------:R-:W-:-:S13]  /*23d0*/  ISETP.GE.U32.AND P0, PT, R14, 0xfe, PT ;  /* 0x000000fe0e00780c */ /* 0x000fda0003f06070 */
[----:B------:R-:W-:Y:S05]  /*23e0*/  @!P0 BRA `(.L_x_72) ;  /* 0x0000000000808947 */ /* 0x000fea0003800000 */
[----:B------:R-:W-:-:S13]  /*23f0*/  ISETP.GT.AND P0, PT, R13, 0xfe, PT ;  /* 0x000000fe0d00780c */ /* 0x000fda0003f04270 */
[----:B------:R-:W-:Y:S05]  /*2400*/  @P0 BRA `(.L_x_73) ;  /* 0x00000000006c0947 */ /* 0x000fea0003800000 */
[----:B------:R-:W-:-:S13]  /*2410*/  ISETP.GE.AND P0, PT, R13, 0x1, PT ;  /* 0x000000010d00780c */ /* 0x000fda0003f06270 */
[----:B------:R-:W-:Y:S05]  /*2420*/  @P0 BRA `(.L_x_74) ;  /* 0x0000000000740947 */ /* 0x000fea0003800000 */
[----:B------:R-:W-:Y:S02]  /*2430*/  ISETP.GE.AND P0, PT, R13, -0x18, PT ;  /* 0xffffffe80d00780c */ /* 0x000fe40003f06270 */
[----:B------:R-:W-:-:S11]  /*2440*/  LOP3.LUT R0, R0, 0x80000000, RZ, 0xc0, !PT ;  /* 0x8000000000007812 */ /* 0x000fd600078ec0ff */
[----:B------:R-:W-:Y:S05]  /*2450*/  @!P0 BRA `(.L_x_74) ;  /* 0x0000000000688947 */ /* 0x000fea0003800000 */
[-CC-:B------:R-:W-:Y:S01]  /*2460*/  FFMA.RZ R14, R3, R17.reuse, R16.reuse ;  /* 0x00000011030e7223 */ /* 0x180fe2000000c010 */
[C---:B------:R-:W-:Y:S02]  /*2470*/  ISETP.NE.AND P3, PT, R13.reuse, RZ, PT ;  /* 0x000000ff0d00720c */ /* 0x040fe40003f65270 */
[----:B------:R-:W-:Y:S02]  /*2480*/  ISETP.NE.AND P1, PT, R13, RZ, PT ;  /* 0x000000ff0d00720c */ /* 0x000fe40003f25270 */
[----:B------:R-:W-:Y:S01]  /*2490*/  LOP3.LUT R15, R14, 0x7fffff, RZ, 0xc0, !PT ;  /* 0x007fffff0e0f7812 */ /* 0x000fe200078ec0ff */
[CCC-:B------:R-:W-:Y:S01]  /*24a0*/  FFMA.RP R14, R3.reuse, R17.reuse, R16.reuse ;  /* 0x00000011030e7223 */ /* 0x1c0fe20000008010 */
[----:B------:R-:W-:Y:S01]  /*24b0*/  FFMA.RM R3, R3, R17, R16 ;  /* 0x0000001103037223 */ /* 0x000fe20000004010 */
[----:B------:R-:W-:Y:S02]  /*24c0*/  IADD3 R16, PT, PT, R13, 0x20, RZ ;  /* 0x000000200d107810 */ /* 0x000fe40007ffe0ff */
[----:B------:R-:W-:-:S02]  /*24d0*/  LOP3.LUT R15, R15, 0x800000, RZ, 0xfc, !PT ;  /* 0x008000000f0f7812 */ /* 0x000fc400078efcff */
[----:B------:R-:W-:Y:S02]  /*24e0*/  IADD3 R13, PT, PT, -R13, RZ, RZ ;  /* 0x000000ff0d0d7210 */ /* 0x000fe40007ffe1ff */
[----:B------:R-:W-:Y:S02]  /*24f0*/  SHF.L.U32 R16, R15, R16, RZ ;  /* 0x000000100f107219 */ /* 0x000fe400000006ff */
[----:B------:R-:W-:Y:S02]  /*2500*/  FSETP.NEU.FTZ.AND P0, PT, R14, R3, PT ;  /* 0x000000030e00720b */ /* 0x000fe40003f1d000 */
[----:B------:R-:W-:Y:S02]  /*2510*/  SEL R14, R13, RZ, P3 ;  /* 0x000000ff0d0e7207 */ /* 0x000fe40001800000 */
[----:B------:R-:W-:Y:S02]  /*2520*/  ISETP.NE.AND P1, PT, R16, RZ, P1 ;  /* 0x000000ff1000720c */ /* 0x000fe40000f25270 */
[----:B------:R-:W-:-:S02]  /*2530*/  SHF.R.U32.HI R14, RZ, R14, R15 ;  /* 0x0000000eff0e7219 */ /* 0x000fc4000001160f */
[----:B------:R-:W-:Y:S02]  /*2540*/  PLOP3.LUT P0, PT, P0, P1, PT, 0xf8, 0x8f ;  /* 0x00000000008f781c */ /* 0x000fe40000703f70 */
[----:B------:R-:W-:Y:S02]  /*2550*/  SHF.R.U32.HI R16, RZ, 0x1, R14 ;  /* 0x00000001ff107819 */ /* 0x000fe4000001160e */
[----:B------:R-:W-:-:S04]  /*2560*/  SEL R3, RZ, 0x1, !P0 ;  /* 0x00000001ff037807 */ /* 0x000fc80004000000 */
[----:B------:R-:W-:-:S04]  /*2570*/  LOP3.LUT R3, R3, 0x1, R16, 0xf8, !PT ;  /* 0x0000000103037812 */ /* 0x000fc800078ef810 */
[----:B------:R-:W-:-:S04]  /*2580*/  LOP3.LUT R3, R3, R14, RZ, 0xc0, !PT ;  /* 0x0000000e03037212 */ /* 0x000fc800078ec0ff */
[----:B------:R-:W-:-:S04]  /*2590*/  IADD3 R3, PT, PT, R16, R3, RZ ;  /* 0x0000000310037210 */ /* 0x000fc80007ffe0ff */
[----:B------:R-:W-:Y:S01]  /*25a0*/  LOP3.LUT R0, R3, R0, RZ, 0xfc, !PT ;  /* 0x0000000003007212 */ /* 0x000fe200078efcff */
[----:B------:R-:W-:Y:S06]  /*25b0*/  BRA `(.L_x_74) ;  /* 0x0000000000107947 */ /* 0x000fec0003800000 */
.L_x_73:
[----:B------:R-:W-:-:S04]  /*25c0*/  LOP3.LUT R0, R0, 0x80000000, RZ, 0xc0, !PT ;  /* 0x8000000000007812 */ /* 0x000fc800078ec0ff */
[----:B------:R-:W-:Y:S01]  /*25d0*/  LOP3.LUT R0, R0, 0x7f800000, RZ, 0xfc, !PT ;  /* 0x7f80000000007812 */ /* 0x000fe200078efcff */
[----:B------:R-:W-:Y:S06]  /*25e0*/  BRA `(.L_x_74) ;  /* 0x0000000000047947 */ /* 0x000fec0003800000 */
.L_x_72:
[----:B------:R-:W-:-:S07]  /*25f0*/  LEA R0, R15, R0, 0x17 ;  /* 0x000000000f007211 */ /* 0x000fce00078eb8ff */
.L_x_74:
[----:B------:R-:W-:Y:S05]  /*2600*/  BSYNC.RECONVERGENT B1 ;  /* 0x0000000000017941 */ /* 0x000fea0003800200 */
.L_x_71:
[----:B------:R-:W-:Y:S05]  /*2610*/  BRA `(.L_x_75) ;  /* 0x0000000000207947 */ /* 0x000fea0003800000 */
.L_x_70:
[----:B------:R-:W-:-:S04]  /*2620*/  LOP3.LUT R0, R3, 0x80000000, R0, 0x48, !PT ;  /* 0x8000000003007812 */ /* 0x000fc800078e4800 */
[----:B------:R-:W-:Y:S01]  /*2630*/  LOP3.LUT R0, R0, 0x7f800000, RZ, 0xfc, !PT ;  /* 0x7f80000000007812 */ /* 0x000fe200078efcff */
[----:B------:R-:W-:Y:S06]  /*2640*/  BRA `(.L_x_75) ;  /* 0x0000000000147947 */ /* 0x000fec0003800000 */
.L_x_69:
[----:B------:R-:W-:Y:S01]  /*2650*/  LOP3.LUT R0, R3, 0x80000000, R0, 0x48, !PT ;  /* 0x8000000003007812 */ /* 0x000fe200078e4800 */
[----:B------:R-:W-:Y:S06]  /*2660*/  BRA `(.L_x_75) ;  /* 0x00000000000c7947 */ /* 0x000fec0003800000 */
.L_x_68:
[----:B------:R-:W0:Y:S01]  /*2670*/  MUFU.RSQ R0, -QNAN ;  /* 0xffc0000000007908 */ /* 0x000e220000001400 */
[----:B------:R-:W-:Y:S05]  /*2680*/  BRA `(.L_x_75) ;  /* 0x0000000000047947 */ /* 0x000fea0003800000 */
.L_x_67:
[----:B------:R-:W-:-:S07]  /*2690*/  FADD.FTZ R0, R0, R3 ;  /* 0x0000000300007221 */ /* 0x000fce0000010000 */
.L_x_75:
[----:B------:R-:W-:Y:S05]  /*26a0*/  BSYNC.RECONVERGENT B0 ;  /* 0x0000000000007941 */ /* 0x000fea0003800200 */
.L_x_65:
[----:B------:R-:W-:Y:S01]  /*26b0*/  HFMA2 R13, -RZ, RZ, 0, 0 ;  /* 0x00000000ff0d7431 */ /* 0x000fe200000001ff */
[----:B0-----:R-:W-:-:S03]  /*26c0*/  MOV R15, R0 ;  /* 0x00000000000f7202 */ /* 0x001fc60000000f00 */
[----:B------:R-:W-:Y:S05]  /*26d0*/  RET.REL.NODEC R12 `(_Z14kernel_sum_diviPfS_) ;  /* 0xffffffd80c487950 */ /* 0x000fea0003c3ffff */
.L_x_76:
        /* <DEDUP_REMOVED lines=10> */
.L_x_99:


//--------------------- .text._Z18calc_Kernel_MatrixiiPfS_S_i --------------------------
	.section	.text._Z18calc_Kernel_MatrixiiPfS_S_i,"ax",@progbits
	.align	128
        .global         _Z18calc_Kernel_MatrixiiPfS_S_i
        .type           _Z18calc_Kernel_MatrixiiPfS_S_i,@function
        .size           _Z18calc_Kernel_MatrixiiPfS_S_i,(.L_x_100 - _Z18calc_Kernel_MatrixiiPfS_S_i)
        .other          _Z18calc_Kernel_MatrixiiPfS_S_i,@"STO_CUDA_ENTRY STV_DEFAULT"
_Z18calc_Kernel_MatrixiiPfS_S_i:
.text._Z18calc_Kernel_MatrixiiPfS_S_i:
[----:B------:R-:W-:Y:S01]  /*0000*/  LDC R1, c[0x0][0x37c] ;  /* 0x0000df00ff017b82 */ /* 0x000fe20000000800 */
[----:B------:R-:W0:Y:S01]  /*0010*/  S2R R6, SR_CTAID.X ;  /* 0x0000000000067919 */ /* 0x000e220000002500 */
[----:B------:R-:W1:Y:S01]  /*0020*/  LDCU UR7, c[0x0][0x384] ;  /* 0x00007080ff0777ac */ /* 0x000e620008000800 */
[----:B------:R-:W-:Y:S01]  /*0030*/  HFMA2 R9, -RZ, RZ, 0, 0 ;  /* 0x00000000ff097431 */ /* 0x000fe200000001ff */
[----:B------:R-:W0:Y:S01]  /*0040*/  S2R R3, SR_TID.X ;  /* 0x0000000000037919 */ /* 0x000e220000002100 */
[----:B------:R-:W0:Y:S01]  /*0050*/  LDCU UR4, c[0x0][0x360] ;  /* 0x00006c00ff0477ac */ /* 0x000e220008000800 */
[----:B------:R-:W2:Y:S01]  /*0060*/  S2R R7, SR_CTAID.Y ;  /* 0x0000000000077919 */ /* 0x000ea20000002600 */
[----:B------:R-:W2:Y:S01]  /*0070*/  LDCU UR5, c[0x0][0x364] ;  /* 0x00006c80ff0577ac */ /* 0x000ea20008000800 */
[----:B------:R-:W2:Y:S01]  /*0080*/  S2R R0, SR_TID.Y ;  /* 0x0000000000007919 */ /* 0x000ea20000002200 */
[----:B------:R-:W3:Y:S01]  /*0090*/  LDCU.64 UR12, c[0x0][0x358] ;  /* 0x00006b00ff0c77ac */ /* 0x000ee20008000a00 */
[----:B-1----:R-:W-:Y:S01]  /*00a0*/  UISETP.GE.AND UP0, UPT, UR7, 0x1, UPT ;  /* 0x000000010700788c */ /* 0x002fe2000bf06270 */
[----:B0-----:R-:W-:-:S02]  /*00b0*/  IMAD R6, R6, UR4, R3 ;  /* 0x0000000406067c24 */ /* 0x001fc4000f8e0203 */
[----:B--2---:R-:W-:-:S06]  /*00c0*/  IMAD R7, R7, UR5, R0 ;  /* 0x0000000507077c24 */ /* 0x004fcc000f8e0200 */
[----:B---3--:R-:W-:Y:S05]  /*00d0*/  BRA.U !UP0, `(.L_x_77) ;  /* 0x0000000908047547 */ /* 0x008fea000b800000 */
[----:B------:R-:W-:Y:S02]  /*00e0*/  UISETP.GE.U32.AND UP1, UPT, UR7, 0x8, UPT ;  /* 0x000000080700788c */ /* 0x000fe4000bf26070 */
[----:B------:R-:W-:Y:S01]  /*00f0*/  IMAD R8, R6, UR7, RZ ;  /* 0x0000000706087c24 */ /* 0x000fe2000f8e02ff */
[----:B------:R-:W-:Y:S02]  /*0100*/  ULOP3.LUT UR10, UR7, 0x7, URZ, 0xc0, !UPT ;  /* 0x00000007070a7892 */ /* 0x000fe4000f8ec0ff */
[----:B------:R-:W-:Y:S01]  /*0110*/  IMAD R0, R7, UR7, RZ ;  /* 0x0000000707007c24 */ /* 0x000fe2000f8e02ff */
[----:B------:R-:W-:Y:S01]  /*0120*/  UMOV UR4, URZ ;  /* 0x000000ff00047c82 */ /* 0x000fe20008000000 */
[----:B------:R-:W-:Y:S01]  /*0130*/  IMAD.MOV.U32 R9, RZ, RZ, RZ ;  /* 0x000000ffff097224 */ /* 0x000fe200078e00ff */
[----:B------:R-:W-:Y:S01]  /*0140*/  UISETP.NE.AND UP0, UPT, UR10, URZ, UPT ;  /* 0x000000ff0a00728c */ /* 0x000fe2000bf05270 */
[----:B------:R-:W-:Y:S10]  /*0150*/  BRA.U !UP1, `(.L_x_78) ;  /* 0x0000000109d07547 */ /* 0x000ff4000b800000 */
[----:B------:R-:W0:Y:S01]  /*0160*/  LDC.64 R2, c[0x0][0x388] ;  /* 0x0000e200ff027b82 */ /* 0x000e220000000a00 */
[----:B------:R-:W1:Y:S01]  /*0170*/  LDCU.64 UR8, c[0x0][0x390] ;  /* 0x00007200ff0877ac */ /* 0x000e620008000a00 */
[----:B------:R-:W-:Y:S01]  /*0180*/  IMAD.MOV.U32 R9, RZ, RZ, RZ ;  /* 0x000000ffff097224 */ /* 0x000fe200078e00ff */
[----:B------:R-:W-:Y:S01]  /*0190*/  MOV R10, R8 ;  /* 0x00000008000a7202 */ /* 0x000fe20000000f00 */
[----:B------:R-:W-:Y:S02]  /*01a0*/  ULOP3.LUT UR4, UR7, 0x7ffffff8, URZ, 0xc0, !UPT ;  /* 0x7ffffff807047892 */ /* 0x000fe4000f8ec0ff */
[----:B-1----:R-:W-:Y:S02]  /*01b0*/  UIADD3 UR5, UP1, UPT, UR8, 0x10, URZ ;  /* 0x0000001008057890 */ /* 0x002fe4000ff3e0ff */
[----:B------:R-:W-:Y:S02]  /*01c0*/  UIADD3 UR8, UPT, UPT, -UR4, URZ, URZ ;  /* 0x000000ff04087290 */ /* 0x000fe4000fffe1ff */
[----:B------:R-:W-:Y:S01]  /*01d0*/  UIADD3.X UR6, UPT, UPT, URZ, UR9, URZ, UP1, !UPT ;  /* 0x00000009ff067290 */ /* 0x000fe20008ffe4ff */
[----:B0-----:R-:W-:-:S03]  /*01e0*/  IMAD.WIDE.U32 R2, R0, 0x4, R2 ;  /* 0x0000000400027825 */ /* 0x001fc600078e0002 */
[----:B------:R-:W-:-:S04]  /*01f0*/  IADD3 R2, P0, PT, R2, 0x10, RZ ;  /* 0x0000001002027810 */ /* 0x000fc80007f1e0ff */
[----:B------:R-:W-:-:S09]  /*0200*/  IADD3.X R3, PT, PT, RZ, R3, RZ, P0, !PT ;  /* 0x00000003ff037210 */ /* 0x000fd200007fe4ff */
.L_x_79:
[----:B------:R-:W-:Y:S01]  /*0210*/  MOV R5, UR6 ;  /* 0x0000000600057c02 */ /* 0x000fe20008000f00 */
[----:B------:R-:W-:Y:S01]  /*0220*/  IMAD.U32 R4, RZ, RZ, UR5 ;  /* 0x00000005ff047e24 */ /* 0x000fe2000f8e00ff */
[----:B------:R-:W2:Y:S03]  /*0230*/  LDG.E R24, desc[UR12][R2.64+-0x10] ;  /* 0xfffff00c02187981 */ /* 0x000ea6000c1e1900 */
[----:B------:R-:W-:Y:S01]  /*0240*/  IMAD.WIDE R4, R10, 0x4, R4 ;  /* 0x000000040a047825 */ /* 0x000fe200078e0204 */
[----:B------:R-:W3:Y:S04]  /*0250*/  LDG.E R26, desc[UR12][R2.64+-0xc] ;  /* 0xfffff40c021a7981 */ /* 0x000ee8000c1e1900 */
[----:B------:R-:W2:Y:S04]  /*0260*/  LDG.E R23, desc[UR12][R4.64+-0x10] ;  /* 0xfffff00c04177981 */ /* 0x000ea8000c1e1900 */
[----:B------:R-:W3:Y:S04]  /*0270*/  LDG.E R25, desc[UR12][R4.64+-0xc] ;  /* 0xfffff40c04197981 */ /* 0x000ee8000c1e1900 */
[----:B------:R-:W4:Y:S04]  /*0280*/  LDG.E R20, desc[UR12][R2.64+-0x8] ;  /* 0xfffff80c02147981 */ /* 0x000f28000c1e1900 */
[----:B------:R-:W4:Y:S04]  /*0290*/  LDG.E R19, desc[UR12][R4.64+-0x8] ;  /* 0xfffff80c04137981 */ /* 0x000f28000c1e1900 */
[----:B------:R-:W5:Y:S04]  /*02a0*/  LDG.E R17, desc[UR12][R2.64+-0x4] ;  /* 0xfffffc0c02117981 */ /* 0x000f68000c1e1900 */
        /* <DEDUP_REMOVED lines=8> */
[----:B------:R0:W5:Y:S01]  /*0330*/  LDG.E R21, desc[UR12][R2.64+0xc] ;  /* 0x00000c0c02157981 */ /* 0x000162000c1e1900 */
[----:B------:R-:W-:-:S04]  /*0340*/  UIADD3 UR8, UPT, UPT, UR8, 0x8, URZ ;  /* 0x0000000808087890 */ /* 0x000fc8000fffe0ff */
[----:B------:R-:W-:Y:S01]  /*0350*/  UISETP.NE.AND UP1, UPT, UR8, URZ, UPT ;  /* 0x000000ff0800728c */ /* 0x000fe2000bf25270 */
[----:B0-----:R-:W-:Y:S02]  /*0360*/  IADD3 R2, P0, PT, R2, 0x20, RZ ;  /* 0x0000002002027810 */ /* 0x001fe40007f1e0ff */
[----:B------:R-:W-:-:S03]  /*0370*/  IADD3 R10, PT, PT, R10, 0x8, RZ ;  /* 0x000000080a0a7810 */ /* 0x000fc60007ffe0ff */
[----:B------:R-:W-:Y:S02]  /*0380*/  IMAD.X R3, RZ, RZ, R3, P0 ;  /* 0x000000ffff037224 */ /* 0x000fe400000e0603 */
[----:B--2---:R-:W-:-:S04]  /*0390*/  FADD R24, R23, -R24 ;  /* 0x8000001817187221 */ /* 0x004fc80000000000 */
[----:B------:R-:W-:Y:S01]  /*03a0*/  FFMA R9, R24, R24, R9 ;  /* 0x0000001818097223 */ /* 0x000fe20000000009 */
[----:B---3--:R-:W-:-:S04]  /*03b0*/  FADD R26, R25, -R26 ;  /* 0x8000001a191a7221 */ /* 0x008fc80000000000 */
[----:B------:R-:W-:Y:S01]  /*03c0*/  FFMA R9, R26, R26, R9 ;  /* 0x0000001a1a097223 */ /* 0x000fe20000000009 */
[----:B----4-:R-:W-:-:S04]  /*03d0*/  FADD R20, R19, -R20 ;  /* 0x8000001413147221 */ /* 0x010fc80000000000 */
[----:B------:R-:W-:Y:S01]  /*03e0*/  FFMA R9, R20, R20, R9 ;  /* 0x0000001414097223 */ /* 0x000fe20000000009 */
[----:B-----5:R-:W-:-:S04]  /*03f0*/  FADD R18, R18, -R17 ;  /* 0x8000001112127221 */ /* 0x020fc80000000000 */
[----:B------:R-:W-:Y:S01]  /*0400*/  FFMA R9, R18, R18, R9 ;  /* 0x0000001212097223 */ /* 0x000fe20000000009 */
[----:B------:R-:W-:-:S04]  /*0410*/  FADD R16, R16, -R15 ;  /* 0x8000000f10107221 */ /* 0x000fc80000000000 */
[----:B------:R-:W-:Y:S01]  /*0420*/  FFMA R9, R16, R16, R9 ;  /* 0x0000001010097223 */ /* 0x000fe20000000009 */
[----:B------:R-:W-:-:S04]  /*0430*/  FADD R14, R14, -R13 ;  /* 0x8000000d0e0e7221 */ /* 0x000fc80000000000 */
[----:B------:R-:W-:Y:S01]  /*0440*/  FFMA R9, R14, R14, R9 ;  /* 0x0000000e0e097223 */ /* 0x000fe20000000009 */
[----:B------:R-:W-:-:S04]  /*0450*/  FADD R12, R12, -R11 ;  /* 0x8000000b0c0c7221 */ /* 0x000fc80000000000 */
[----:B------:R-:W-:Y:S01]  /*0460*/  FFMA R9, R12, R12, R9 ;  /* 0x0000000c0c097223 */ /* 0x000fe20000000009 */
[----:B------:R-:W-:-:S04]  /*0470*/  FADD R22, R22, -R21 ;  /* 0x8000001516167221 */ /* 0x000fc80000000000 */
[----:B------:R-:W-:Y:S01]  /*0480*/  FFMA R9, R22, R22, R9 ;  /* 0x0000001616097223 */ /* 0x000fe20000000009 */
[----:B------:R-:W-:Y:S06]  /*0490*/  BRA.U UP1, `(.L_x_79) ;  /* 0xfffffffd015c7547 */ /* 0x000fec000b83ffff */
.L_x_78:
[----:B------:R-:W-:Y:S05]  /*04a0*/  BRA.U !UP0, `(.L_x_77) ;  /* 0x0000000508107547 */ /* 0x000fea000b800000 */
[----:B------:R-:W-:Y:S02]  /*04b0*/  UISETP.GE.U32.AND UP0, UPT, UR10, 0x4, UPT ;  /* 0x000000040a00788c */ /* 0x000fe4000bf06070 */
[----:B------:R-:W-:-:S04]  /*04c0*/  ULOP3.LUT UR6, UR7, 0x3, URZ, 0xc0, !UPT ;  /* 0x0000000307067892 */ /* 0x000fc8000f8ec0ff */
[----:B------:R-:W-:-:S03]  /*04d0*/  UISETP.NE.AND UP1, UPT, UR6, URZ, UPT ;  /* 0x000000ff0600728c */ /* 0x000fc6000bf25270 */
[----:B------:R-:W-:Y:S08]  /*04e0*/  BRA.U !UP0, `(.L_x_80) ;  /* 0x0000000108707547 */ /* 0x000ff0000b800000 */
[----:B------:R-:W0:Y:S01]  /*04f0*/  LDC.64 R10, c[0x0][0x388] ;  /* 0x0000e200ff0a7b82 */ /* 0x000e220000000a00 */
[----:B------:R-:W1:Y:S01]  /*0500*/  LDCU.64 UR8, c[0x0][0x388] ;  /* 0x00007100ff0877ac */ /* 0x000e620008000a00 */
[----:B------:R-:W-:Y:S01]  /*0510*/  IADD3 R13, PT, PT, R0, UR4, RZ ;  /* 0x00000004000d7c10 */ /* 0x000fe2000fffe0ff */
[----:B------:R-:W-:Y:S01]  /*0520*/  VIADD R3, R8, UR4 ;  /* 0x0000000408037c36 */ /* 0x000fe20008000000 */
[----:B------:R-:W-:-:S04]  /*0530*/  IADD3 R12, P0, PT, R0, UR4, RZ ;  /* 0x00000004000c7c10 */ /* 0x000fc8000ff1e0ff */
[----:B------:R-:W2:Y:S01]  /*0540*/  LDC.64 R4, c[0x0][0x390] ;  /* 0x0000e400ff047b82 */ /* 0x000ea20000000a00 */
[----:B0-----:R-:W-:Y:S01]  /*0550*/  IMAD.WIDE.U32 R10, R13, 0x4, R10 ;  /* 0x000000040d0a7825 */ /* 0x001fe200078e000a */
[----:B------:R-:W-:Y:S02]  /*0560*/  IADD3.X R13, PT, PT, RZ, RZ, RZ, P0, !PT ;  /* 0x000000ffff0d7210 */ /* 0x000fe400007fe4ff */
[----:B-1----:R-:W-:-:S03]  /*0570*/  LEA R2, P0, R12, UR8, 0x2 ;  /* 0x000000080c027c11 */ /* 0x002fc6000f8010ff */
[----:B------:R-:W3:Y:S01]  /*0580*/  LDG.E R11, desc[UR12][R10.64] ;  /* 0x0000000c0a0b7981 */ /* 0x000ee2000c1e1900 */
[----:B--2---:R-:W-:Y:S01]  /*0590*/  IMAD.WIDE R4, R3, 0x4, R4 ;  /* 0x0000000403047825 */ /* 0x004fe200078e0204 */
[----:B------:R-:W-:-:S04]  /*05a0*/  LEA.HI.X R3, R12, UR9, R13, 0x2, P0 ;  /* 0x000000090c037c11 */ /* 0x000fc800080f140d */
[----:B------:R-:W3:Y:S04]  /*05b0*/  LDG.E R12, desc[UR12][R4.64] ;  /* 0x0000000c040c7981 */ /* 0x000ee8000c1e1900 */
[----:B------:R-:W2:Y:S04]  /*05c0*/  LDG.E R13, desc[UR12][R4.64+0x4] ;  /* 0x0000040c040d7981 */ /* 0x000ea8000c1e1900 */
[----:B------:R-:W2:Y:S04]  /*05d0*/  LDG.E R14, desc[UR12][R2.64+0x4] ;  /* 0x0000040c020e7981 */ /* 0x000ea8000c1e1900 */
[----:B------:R-:W4:Y:S04]  /*05e0*/  LDG.E R15, desc[UR12][R4.64+0x8] ;  /* 0x0000080c040f7981 */ /* 0x000f28000c1e1900 */
[----:B------:R-:W4:Y:S04]  /*05f0*/  LDG.E R16, desc[UR12][R2.64+0x8] ;  /* 0x0000080c02107981 */ /* 0x000f28000c1e1900 */
[----:B------:R-:W5:Y:S04]  /*0600*/  LDG.E R18, desc[UR12][R2.64+0xc] ;  /* 0x00000c0c02127981 */ /* 0x000f68000c1e1900 */
[----:B------:R-:W5:Y:S01]  /*0610*/  LDG.E R17, desc[UR12][R4.64+0xc] ;  /* 0x00000c0c04117981 */ /* 0x000f62000c1e1900 */
[----:B------:R-:W-:Y:S01]  /*0620*/  UIADD3 UR4, UPT, UPT, UR4, 0x4, URZ ;  /* 0x0000000404047890 */ /* 0x000fe2000fffe0ff */
[----:B---3--:R-:W-:-:S04]  /*0630*/  FADD R12, R12, -R11 ;  /* 0x8000000b0c0c7221 */ /* 0x008fc80000000000 */
[----:B------:R-:W-:Y:S01]  /*0640*/  FFMA R9, R12, R12, R9 ;  /* 0x0000000c0c097223 */ /* 0x000fe20000000009 */
[----:B--2---:R-:W-:-:S04]  /*0650*/  FADD R14, R13, -R14 ;  /* 0x8000000e0d0e7221 */ /* 0x004fc80000000000 */
[----:B------:R-:W-:Y:S01]  /*0660*/  FFMA R9, R14, R14, R9 ;  /* 0x0000000e0e097223 */ /* 0x000fe20000000009 */
[----:B----4-:R-:W-:-:S04]  /*0670*/  FADD R16, R15, -R16 ;  /* 0x800000100f107221 */ /* 0x010fc80000000000 */
[----:B------:R-:W-:Y:S01]  /*0680*/  FFMA R9, R16, R16, R9 ;  /* 0x0000001010097223 */ /* 0x000fe20000000009 */
[----:B-----5:R-:W-:-:S04]  /*0690*/  FADD R18, R17, -R18 ;  /* 0x8000001211127221 */ /* 0x020fc80000000000 */
[----:B------:R-:W-:-:S07]  /*06a0*/  FFMA R9, R18, R18, R9 ;  /* 0x0000001212097223 */ /* 0x000fce0000000009 */
.L_x_80:
[----:B------:R-:W-:Y:S05]  /*06b0*/  BRA.U !UP1, `(.L_x_77) ;  /* 0x00000001098c7547 */ /* 0x000fea000b800000 */
[----:B------:R-:W-:Y:S02]  /*06c0*/  UISETP.NE.AND UP0, UPT, UR6, 0x1, UPT ;  /* 0x000000010600788c */ /* 0x000fe4000bf05270 */
[----:B------:R-:W-:-:S04]  /*06d0*/  ULOP3.LUT UR5, UR7, 0x1, URZ, 0xc0, !UPT ;  /* 0x0000000107057892 */ /* 0x000fc8000f8ec0ff */
[----:B------:R-:W-:-:S03]  /*06e0*/  UISETP.NE.U32.AND UP1, UPT, UR5, 0x1, UPT ;  /* 0x000000010500788c */ /* 0x000fc6000bf25070 */
        /* <DEDUP_REMOVED lines=15> */
[----:B------:R-:W2:Y:S01]  /*07e0*/  LDG.E R13, desc[UR12][R2.64+0x4] ;  /* 0x0000040c020d7981 */ /* 0x000ea2000c1e1900 */
[----:B------:R-:W-:Y:S01]  /*07f0*/  UIADD3 UR4, UPT, UPT, UR4, 0x2, URZ ;  /* 0x0000000204047890 */ /* 0x000fe2000fffe0ff */
[----:B---3--:R-:W-:-:S04]  /*0800*/  FADD R12, R12, -R5 ;  /* 0x800000050c0c7221 */ /* 0x008fc80000000000 */
[----:B------:R-:W-:Y:S01]  /*0810*/  FFMA R9, R12, R12, R9 ;  /* 0x0000000c0c097223 */ /* 0x000fe20000000009 */
[----:B--2---:R-:W-:-:S04]  /*0820*/  FADD R12, R13, -R10 ;  /* 0x8000000a0d0c7221 */ /* 0x004fc80000000000 */
[----:B------:R-:W-:-:S07]  /*0830*/  FFMA R9, R12, R12, R9 ;  /* 0x0000000c0c097223 */ /* 0x000fce0000000009 */
.L_x_81:
[----:B------:R-:W-:Y:S05]  /*0840*/  BRA.U UP1, `(.L_x_77) ;  /* 0x0000000101287547 */ /* 0x000fea000b800000 */
[----:B------:R-:W0:Y:S01]  /*0850*/  LDC.64 R2, c[0x0][0x390] ;  /* 0x0000e400ff027b82 */ /* 0x000e220000000a00 */
[----:B------:R-:W-:Y:S01]  /*0860*/  IADD3 R11, PT, PT, R8, UR4, RZ ;  /* 0x00000004080b7c10 */ /* 0x000fe2000fffe0ff */
[----:B------:R-:W-:-:S06]  /*0870*/  VIADD R13, R0, UR4 ;  /* 0x00000004000d7c36 */ /* 0x000fcc0008000000 */
[----:B------:R-:W1:Y:S01]  /*0880*/  LDC.64 R4, c[0x0][0x388] ;  /* 0x0000e200ff047b82 */ /* 0x000e620000000a00 */
[----:B0-----:R-:W-:-:S06]  /*0890*/  IMAD.WIDE R2, R11, 0x4, R2 ;  /* 0x000000040b027825 */ /* 0x001fcc00078e0202 */
[----:B------:R-:W2:Y:S01]  /*08a0*/  LDG.E R2, desc[UR12][R2.64] ;  /* 0x0000000c02027981 */ /* 0x000ea2000c1e1900 */
[----:B-1----:R-:W-:-:S06]  /*08b0*/  IMAD.WIDE.U32 R4, R13, 0x4, R4 ;  /* 0x000000040d047825 */ /* 0x002fcc00078e0004 */
[----:B------:R-:W2:Y:S02]  /*08c0*/  LDG.E R5, desc[UR12][R4.64] ;  /* 0x0000000c04057981 */ /* 0x000ea4000c1e1900 */
[----:B--2---:R-:W-:-:S04]  /*08d0*/  FADD R0, R2, -R5 ;  /* 0x8000000502007221 */ /* 0x004fc80000000000 */
[----:B------:R-:W-:-:S07]  /*08e0*/  FFMA R9, R0, R0, R9 ;  /* 0x0000000000097223 */ /* 0x000fce0000000009 */
.L_x_77:
[----:B------:R-:W0:Y:S01]  /*08f0*/  LDCU UR4, c[0x0][0x3a0] ;  /* 0x00007400ff0477ac */ /* 0x000e220008000800 */
[----:B------:R-:W-:Y:S01]  /*0900*/  BSSY.RECONVERGENT B0, `(.L_x_82) ;  /* 0x000001d000007945 */ /* 0x000fe20003800200 */
[----:B------:R-:W-:Y:S02]  /*0910*/  MOV R5, RZ ;  /* 0x000000ff00057202 */ /* 0x000fe40000000f00 */
[----:B0-----:R-:W-:-:S04]  /*0920*/  I2FP.F32.S32 R3, UR4 ;  /* 0x0000000400037c45 */ /* 0x001fc80008201400 */
[----:B------:R-:W-:-:S13]  /*0930*/  FSETP.GT.AND P0, PT, R9, R3, PT ;  /* 0x000000030900720b */ /* 0x000fda0003f04000 */
[----:B------:R-:W-:Y:S05]  /*0940*/  @P0 BRA `(.L_x_83) ;  /* 0x0000000000600947 */ /* 0x000fea0003800000 */
[----:B------:R-:W0:Y:S01]  /*0950*/  MUFU.RCP R2, R3 ;  /* 0x0000000300027308 */ /* 0x000e220000001000 */
[----:B------:R-:W-:Y:S01]  /*0960*/  FMUL R0, R9, -0.5 ;  /* 0xbf00000009007820 */ /* 0x000fe20000400000 */
[----:B------:R-:W-:Y:S06]  /*0970*/  BSSY.RECONVERGENT B1, `(.L_x_84) ;  /* 0x000000b000017945 */ /* 0x000fec0003800200 */
[----:B------:R-:W1:Y:S01]  /*0980*/  FCHK P0, R0, R3 ;  /* 0x0000000300007302 */ /* 0x000e620000000000 */
[----:B0-----:R-:W-:-:S04]  /*0990*/  FFMA R5, -R3, R2, 1 ;  /* 0x3f80000003057423 */ /* 0x001fc80000000102 */
[----:B------:R-:W-:-:S04]  /*09a0*/  FFMA R5, R2, R5, R2 ;  /* 0x0000000502057223 */ /* 0x000fc80000000002 */
[----:B------:R-:W-:-:S04]  /*09b0*/  FFMA R2, R0, R5, RZ ;  /* 0x0000000500027223 */ /* 0x000fc800000000ff */
[----:B------:R-:W-:-:S04]  /*09c0*/  FFMA R4, -R3, R2, R0 ;  /* 0x0000000203047223 */ /* 0x000fc80000000100 */
[----:B------:R-:W-:Y:S01]  /*09d0*/  FFMA R2, R5, R4, R2 ;  /* 0x0000000405027223 */ /* 0x000fe20000000002 */
[----:B-1----:R-:W-:Y:S06]  /*09e0*/  @!P0 BRA `(.L_x_85) ;  /* 0x00000000000c8947 */ /* 0x002fec0003800000 */
[----:B------:R-:W-:-:S07]  /*09f0*/  MOV R2, 0xa10 ;  /* 0x00000a1000027802 */ /* 0x000fce0000000f00 */
[----:B------:R-:W-:Y:S05]  /*0a00*/  CALL.REL.NOINC `($__internal_1_$__cuda_sm3x_div_rn_noftz_f32_slowpath) ;  /* 0x00000000004c7944 */ /* 0x000fea0003c00000 */
[----:B------:R-:W-:-:S07]  /*0a10*/  MOV R2, R0 ;  /* 0x0000000000027202 */ /* 0x000fce0000000f00 */
.L_x_85:
[----:B------:R-:W-:Y:S05]  /*0a20*/  BSYNC.RECONVERGENT B1 ;  /* 0x0000000000017941 */ /* 0x000fea0003800200 */
.L_x_84:
[----:B------:R-:W-:Y:S02]  /*0a30*/  HFMA2 R5, -RZ, RZ, 3.7421875, 0 ;  /* 0x437c0000ff057431 */ /* 0x000fe400000001ff */
[----:B------:R-:W-:-:S04]  /*0a40*/  IMAD.MOV.U32 R3, RZ, RZ, 0x3bbb989d ;  /* 0x3bbb989dff037424 */ /* 0x000fc800078e00ff */
[----:B------:R-:W-:-:S04]  /*0a50*/  FFMA.SAT R0, R2, R3, 0.5 ;  /* 0x3f00000002007423 */ /* 0x000fc80000002003 */
[----:B------:R-:W-:-:S04]  /*0a60*/  FFMA.RM R0, R0, R5, 12582913 ;  /* 0x4b40000100007423 */ /* 0x000fc80000004005 */
[C---:B------:R-:W-:Y:S01]  /*0a70*/  FADD R3, R0.reuse, -12583039 ;  /* 0xcb40007f00037421 */ /* 0x040fe20000000000 */
[----:B------:R-:W-:-:S03]  /*0a80*/  SHF.L.U32 R0, R0, 0x17, RZ ;  /* 0x0000001700007819 */ /* 0x000fc600000006ff */
[----:B------:R-:W-:-:S04]  /*0a90*/  FFMA R3, R2, 1.4426950216293334961, -R3 ;  /* 0x3fb8aa3b02037823 */ /* 0x000fc80000000803 */
[----:B------:R-:W-:-:S06]  /*0aa0*/  FFMA R3, R2, 1.925963033500011079e-08, R3 ;  /* 0x32a5706002037823 */ /* 0x000fcc0000000003 */
[----:B------:R-:W0:Y:S02]  /*0ab0*/  MUFU.EX2 R3, R3 ;  /* 0x0000000300037308 */ /* 0x000e240000000800 */
[----:B0-----:R-:W-:-:S07]  /*0ac0*/  FMUL R5, R0, R3 ;  /* 0x0000000300057220 */ /* 0x001fce0000400000 */
.L_x_83:
[----:B------:R-:W-:Y:S05]  /*0ad0*/  BSYNC.RECONVERGENT B0 ;  /* 0x0000000000007941 */ /* 0x000fea0003800200 */
.L_x_82:
[----:B------:R-:W0:Y:S01]  /*0ae0*/  LDC.64 R2, c[0x0][0x398] ;  /* 0x0000e600ff027b82 */ /* 0x000e220000000a00 */
[----:B------:R-:W1:Y:S02]  /*0af0*/  LDCU UR4, c[0x0][0x380] ;  /* 0x00007000ff0477ac */ /* 0x000e640008000800 */
[----:B-1----:R-:W-:-:S04]  /*0b00*/  IMAD R7, R6, UR4, R7 ;  /* 0x0000000406077c24 */ /* 0x002fc8000f8e0207 */
[----:B0-----:R-:W-:-:S05]  /*0b10*/  IMAD.WIDE R2, R7, 0x4, R2 ;  /* 0x0000000407027825 */ /* 0x001fca00078e0202 */
[----:B------:R-:W-:Y:S01]  /*0b20*/  STG.E desc[UR12][R2.64], R5 ;  /* 0x0000000502007986 */ /* 0x000fe2000c10190c */
[----:B------:R-:W-:Y:S05]  /*0b30*/  EXIT ;  /* 0x000000000000794d */ /* 0x000fea0003800000 */
        .weak           $__internal_1_$__cuda_sm3x_div_rn_noftz_f32_slowpath
        .type           $__internal_1_$__cuda_sm3x_div_rn_noftz_f32_slowpath,@function
        .size           $__internal_1_$__cuda_sm3x_div_rn_noftz_f32_slowpath,(.L_x_100 - $__internal_1_$__cuda_sm3x_div_rn_noftz_f32_slowpath)
$__internal_1_$__cuda_sm3x_div_rn_noftz_f32_slowpath:
[--C-:B------:R-:W-:Y:S01]  /*0b40*/  SHF.R.U32.HI R5, RZ, 0x17, R3.reuse ;  /* 0x00000017ff057819 */ /* 0x100fe20000011603 */
[----:B------:R-:W-:Y:S01]  /*0b50*/  BSSY.RECONVERGENT B2, `(.L_x_86) ;  /* 0x0000064000027945 */ /* 0x000fe20003800200 */
[----:B------:R-:W-:Y:S01]  /*0b60*/  SHF.R.U32.HI R4, RZ, 0x17, R0 ;  /* 0x00000017ff047819 */ /* 0x000fe20000011600 */
[----:B------:R-:W-:Y:S01]  /*0b70*/  IMAD.MOV.U32 R9, RZ, RZ, R3 ;  /* 0x000000ffff097224 */ /* 0x000fe200078e0003 */
[----:B------:R-:W-:Y:S02]  /*0b80*/  LOP3.LUT R5, R5, 0xff, RZ, 0xc0, !PT ;  /* 0x000000ff05057812 */ /* 0x000fe400078ec0ff */
[----:B------:R-:W-:Y:S02]  /*0b90*/  LOP3.LUT R12, R4, 0xff, RZ, 0xc0, !PT ;  /* 0x000000ff040c7812 */ /* 0x000fe400078ec0ff */
[----:B------:R-:W-:Y:S01]  /*0ba0*/  MOV R4, R0 ;  /* 0x0000000000047202 */ /* 0x000fe20000000f00 */
[----:B------:R-:W-:Y:S01]  /*0bb0*/  VIADD R10, R5, 0xffffffff ;  /* 0xffffffff050a7836 */ /* 0x000fe20000000000 */
[----:B------:R-:W-:-:S04]  /*0bc0*/  IADD3 R11, PT, PT, R12, -0x1, RZ ;  /* 0xffffffff0c0b7810 */ /* 0x000fc80007ffe0ff */
        /* <DEDUP_REMOVED lines=20> */
[----:B------:R-:W-:Y:S02]  /*0d10*/  ISETP.GE.AND P0, PT, R11, RZ, PT ;  /* 0x000000ff0b00720c */ /* 0x000fe40003f06270 */
[----:B------:R-:W-:-:S11]  /*0d20*/  ISETP.GE.AND P1, PT, R10, RZ, PT ;  /* 0x000000ff0a00720c */ /* 0x000fd60003f26270 */
[----:B------:R-:W-:Y:S01]  /*0d30*/  @P0 MOV R8, RZ ;  /* 0x000000ff00080202 */ /* 0x000fe20000000f00 */
[----:B------:R-:W-:Y:S02]  /*0d40*/  @!P0 IMAD.MOV.U32 R8, RZ, RZ, -0x40 ;  /* 0xffffffc0ff088424 */ /* 0x000fe400078e00ff */
[----:B------:R-:W-:Y:S01]  /*0d50*/  @!P0 FFMA R4, R0, 1.84467440737095516160e+19, RZ ;  /* 0x5f80000000048823 */ /* 0x000fe200000000ff */
[----:B------:R-:W-:Y:S02]  /*0d60*/  @!P1 FFMA R9, R3, 1.84467440737095516160e+19, RZ ;  /* 0x5f80000003099823 */ /* 0x000fe400000000ff */
[----:B------:R-:W-:-:S07]  /*0d70*/  @!P1 IADD3 R8, PT, PT, R8, 0x40, RZ ;  /* 0x0000004008089810 */ /* 0x000fce0007ffe0ff */
.L_x_87:
[----:B------:R-:W-:Y:S01]  /*0d80*/  LEA R0, R5, 0xc0800000, 0x17 ;  /* 0xc080000005007811 */ /* 0x000fe200078eb8ff */
[----:B------:R-:W-:Y:S01]  /*0d90*/  VIADD R3, R12, 0xffffff81 ;  /* 0xffffff810c037836 */ /* 0x000fe20000000000 */
[----:B------:R-:W-:Y:S02]  /*0da0*/  BSSY.RECONVERGENT B3, `(.L_x_92) ;  /* 0x0000035000037945 */ /* 0x000fe40003800200 */
[----:B------:R-:W-:Y:S01]  /*0db0*/  IADD3 R9, PT, PT, -R0, R9, RZ ;  /* 0x0000000900097210 */ /* 0x000fe20007ffe1ff */
[C---:B------:R-:W-:Y:S01]  /*0dc0*/  IMAD R0, R3.reuse, -0x800000, R4 ;  /* 0xff80000003007824 */ /* 0x040fe200078e0204 */
[----:B------:R-:W-:Y:S02]  /*0dd0*/  IADD3 R5, PT, PT, R3, 0x7f, -R5 ;  /* 0x0000007f03057810 */ /* 0x000fe40007ffe805 */
[----:B------:R-:W0:Y:S01]  /*0de0*/  MUFU.RCP R10, R9 ;  /* 0x00000009000a7308 */ /* 0x000e220000001000 */
[----:B------:R-:W-:Y:S01]  /*0df0*/  FADD.FTZ R11, -R9, -RZ ;  /* 0x800000ff090b7221 */ /* 0x000fe20000010100 */
[----:B------:R-:W-:-:S03]  /*0e00*/  IADD3 R5, PT, PT, R5, R8, RZ ;  /* 0x0000000805057210 */ /* 0x000fc60007ffe0ff */
        /* <DEDUP_REMOVED lines=9> */
[----:B------:R-:W-:-:S05]  /*0ea0*/  IADD3 R9, PT, PT, R3, R5, RZ ;  /* 0x0000000503097210 */ /* 0x000fca0007ffe0ff */
[----:B------:R-:W-:-:S05]  /*0eb0*/  VIADD R3, R9, 0xffffffff ;  /* 0xffffffff09037836 */ /* 0x000fca0000000000 */
        /* <DEDUP_REMOVED lines=10> */
[C---:B------:R-:W-:Y:S02]  /*0f60*/  IADD3 R8, PT, PT, R9.reuse, 0x20, RZ ;  /* 0x0000002009087810 */ /* 0x040fe40007ffe0ff */
[----:B------:R-:W-:Y:S02]  /*0f70*/  ISETP.NE.AND P2, PT, R9, RZ, PT ;  /* 0x000000ff0900720c */ /* 0x000fe40003f45270 */
[----:B------:R-:W-:Y:S01]  /*0f80*/  LOP3.LUT R5, R3, 0x7fffff, RZ, 0xc0, !PT ;  /* 0x007fffff03057812 */ /* 0x000fe200078ec0ff */
[CCC-:B------:R-:W-:Y:S01]  /*0f90*/  FFMA.RP R3, R15.reuse, R11.reuse, R4.reuse ;  /* 0x0000000b0f037223 */ /* 0x1c0fe20000008004 */
[----:B------:R-:W-:Y:S01]  /*0fa0*/  FFMA.RM R4, R15, R11, R4 ;  /* 0x0000000b0f047223 */ /* 0x000fe20000004004 */
[----:B------:R-:W-:Y:S02]  /*0fb0*/  ISETP.NE.AND P1, PT, R9, RZ, PT ;  /* 0x000000ff0900720c */ /* 0x000fe40003f25270 */
        /* <DEDUP_REMOVED lines=11> */
[----:B------:R-:W-:-:S05]  /*1070*/  LOP3.LUT R3, R3, R4, RZ, 0xc0, !PT ;  /* 0x0000000403037212 */ /* 0x000fca00078ec0ff */
[----:B------:R-:W-:-:S05]  /*1080*/  IMAD.IADD R3, R8, 0x1, R3 ;  /* 0x0000000108037824 */ /* 0x000fca00078e0203 */
[----:B------:R-:W-:Y:S01]  /*1090*/  LOP3.LUT R0, R3, R0, RZ, 0xfc, !PT ;  /* 0x0000000003007212 */ /* 0x000fe200078efcff */
[----:B------:R-:W-:Y:S06]  /*10a0*/  BRA `(.L_x_95) ;  /* 0x0000000000107947 */ /* 0x000fec0003800000 */
.L_x_94:
[----:B------:R-:W-:-:S04]  /*10b0*/  LOP3.LUT R0, R0, 0x80000000, RZ, 0xc0, !PT ;  /* 0x8000000000007812 */ /* 0x000fc800078ec0ff */
[----:B------:R-:W-:Y:S01]  /*10c0*/  LOP3.LUT R0, R0, 0x7f800000, RZ, 0xfc, !PT ;  /* 0x7f80000000007812 */ /* 0x000fe200078efcff */
[----:B------:R-:W-:Y:S06]  /*10d0*/  BRA `(.L_x_95) ;  /* 0x0000000000047947 */ /* 0x000fec0003800000 */
.L_x_93:
[----:B------:R-:W-:-:S07]  /*10e0*/  LEA R0, R5, R0, 0x17 ;  /* 0x0000000005007211 */ /* 0x000fce00078eb8ff */
.L_x_95:
[----:B------:R-:W-:Y:S05]  /*10f0*/  BSYNC.RECONVERGENT B3 ;  /* 0x0000000000037941 */ /* 0x000fea0003800200 */
.L_x_92:
[----:B------:R-:W-:Y:S05]  /*1100*/  BRA `(.L_x_96) ;  /* 0x0000000000207947 */ /* 0x000fea0003800000 */
.L_x_91:
[----:B------:R-:W-:-:S04]  /*1110*/  LOP3.LUT R0, R9, 0x80000000, R4, 0x48, !PT ;  /* 0x8000000009007812 */ /* 0x000fc800078e4804 */
[----:B------:R-:W-:Y:S01]  /*1120*/  LOP3.LUT R0, R0, 0x7f800000, RZ, 0xfc, !PT ;  /* 0x7f80000000007812 */ /* 0x000fe200078efcff */
[----:B------:R-:W-:Y:S06]  /*1130*/  BRA `(.L_x_96) ;  /* 0x0000000000147947 */ /* 0x000fec0003800000 */
.L_x_90:
[----:B------:R-:W-:Y:S01]  /*1140*/  LOP3.LUT R0, R9, 0x80000000, R4, 0x48, !PT ;  /* 0x8000000009007812 */ /* 0x000fe200078e4804 */
[----:B------:R-:W-:Y:S06]  /*1150*/  BRA `(.L_x_96) ;  /* 0x00000000000c7947 */ /* 0x000fec0003800000 */
.L_x_89:
[----:B------:R-:W0:Y:S01]  /*1160*/  MUFU.RSQ R0, -QNAN ;  /* 0xffc0000000007908 */ /* 0x000e220000001400 */
[----:B------:R-:W-:Y:S05]  /*1170*/  BRA `(.L_x_96) ;  /* 0x0000000000047947 */ /* 0x000fea0003800000 */
.L_x_88:
[----:B------:R-:W-:-:S07]  /*1180*/  FADD.FTZ R0, R0, R3 ;  /* 0x0000000300007221 */ /* 0x000fce0000010000 */
.L_x_96:
[----:B------:R-:W-:Y:S05]  /*1190*/  BSYNC.RECONVERGENT B2 ;  /* 0x0000000000027941 */ /* 0x000fea0003800200 */
.L_x_86:
[----:B------:R-:W-:-:S04]  /*11a0*/  HFMA2 R3, -RZ, RZ, 0, 0 ;  /* 0x00000000ff037431 */ /* 0x000fc800000001ff */
[----:B0-----:R-:W-:Y:S05]  /*11b0*/  RET.REL.NODEC R2 `(_Z18calc_Kernel_MatrixiiPfS_S_i) ;  /* 0xffffffec02907950 */ /* 0x001fea0003c3ffff */
.L_x_97:
        /* <DEDUP_REMOVED lines=12> */
.L_x_100:


//--------------------- .text._Z15calc_meanshift2PfS_S_ --------------------------
	.section	.text._Z15calc_meanshift2PfS_S_,"ax",@progbits
	.align	128
        .global         _Z15calc_meanshift2PfS_S_
        .type           _Z15calc_meanshift2PfS_S_,@function
        .size           _Z15calc_meanshift2PfS_S_,(.L_x_105 - _Z15calc_meanshift2PfS_S_)
        .other          _Z15calc_meanshift2PfS_S_,@"STO_CUDA_ENTRY STV_DEFAULT"
_Z15calc_meanshift2PfS_S_:
.text._Z15calc_meanshift2PfS_S_:
[----:B------:R-:W-:Y:S01]  /*0000*/  LDC R1, c[0x0][0x37c] ;  /* 0x0000df00ff017b82 */ /* 0x000fe20000000800 */
[----:B------:R-:W0:Y:S07]  /*0010*/  S2R R9, SR_CTAID.X ;  /* 0x0000000000097919 */ /* 0x000e2e0000002500 */
[----:B------:R-:W1:Y:S01]  /*0020*/  LDC.64 R2, c[0x0][0x380] ;  /* 0x0000e000ff027b82 */ /* 0x000e620000000a00 */
[----:B------:R-:W0:Y:S01]  /*0030*/  LDCU UR6, c[0x0][0x360] ;  /* 0x00006c00ff0677ac */ /* 0x000e220008000800 */
[----:B------:R-:W0:Y:S01]  /*0040*/  S2R R0, SR_TID.X ;  /* 0x0000000000007919 */ /* 0x000e220000002100 */
[----:B------:R-:W2:Y:S05]  /*0050*/  LDCU.64 UR4, c[0x0][0x358] ;  /* 0x00006b00ff0477ac */ /* 0x000eaa0008000a00 */
[----:B------:R-:W3:Y:S08]  /*0060*/  LDC.64 R4, c[0x0][0x388] ;  /* 0x0000e200ff047b82 */ /* 0x000ef00000000a00 */
[----:B------:R-:W4:Y:S01]  /*0070*/  LDC.64 R6, c[0x0][0x390] ;  /* 0x0000e400ff067b82 */ /* 0x000f220000000a00 */
[----:B0-----:R-:W-:-:S04]  /*0080*/  IMAD R9, R9, UR6, R0 ;  /* 0x0000000609097c24 */ /* 0x001fc8000f8e0200 */
[----:B-1----:R-:W-:-:S04]  /*0090*/  IMAD.WIDE R2, R9, 0x4, R2 ;  /* 0x0000000409027825 */ /* 0x002fc800078e0202 */
[C---:B---3--:R-:W-:Y:S02]  /*00a0*/  IMAD.WIDE R4, R9.reuse, 0x4, R4 ;  /* 0x0000000409047825 */ /* 0x048fe400078e0204 */
[----:B--2---:R-:W2:Y:S04]  /*00b0*/  LDG.E R2, desc[UR4][R2.64] ;  /* 0x0000000402027981 */ /* 0x004ea8000c1e1900 */
[----:B------:R-:W2:Y:S01]  /*00c0*/  LDG.E R5, desc[UR4][R4.64] ;  /* 0x0000000404057981 */ /* 0x000ea2000c1e1900 */
[----:B----4-:R-:W-:-:S04]  /*00d0*/  IMAD.WIDE R6, R9, 0x4, R6 ;  /* 0x0000000409067825 */ /* 0x010fc800078e0206 */
[----:B--2---:R-:W-:-:S04]  /*00e0*/  FADD R0, R2, -R5 ;  /* 0x8000000502007221 */ /* 0x004fc80000000000 */
[----:B------:R-:W-:-:S05]  /*00f0*/  FMUL R9, R0, R0 ;  /* 0x0000000000097220 */ /* 0x000fca0000400000 */
[----:B------:R-:W-:Y:S01]  /*0100*/  STG.E desc[UR4][R6.64], R9 ;  /* 0x0000000906007986 */ /* 0x000fe2000c101904 */
[----:B------:R-:W-:Y:S05]  /*0110*/  EXIT ;  /* 0x000000000000794d */ /* 0x000fea0003800000 */
.L_x_98:
        /* <DEDUP_REMOVED lines=14> */
.L_x_105:


//--------------------- .nv.shared.reserved.0     --------------------------
	.section	.nv.shared.reserved.0,"aw",@nobits
	.weak		__nv_reservedSMEM_offset_0_alias
	.size		__nv_reservedSMEM_offset_0_alias, 0, 64
	.other		__nv_reservedSMEM_offset_0_alias,@"STO_CUDA_RESERVED_SHARED STV_DEFAULT"
__nv_reservedSMEM_offset_0_alias:
	.zero		0
	.zero		64


//--------------------- .nv.constant0._Z9copy_to_yiPfS_i --------------------------
	.section	.nv.constant0._Z9copy_to_yiPfS_i,"a",@progbits
	.sectionflags	@""
	.align	4
.nv.constant0._Z9copy_to_yiPfS_i:
	.zero		924


//--------------------- .nv.constant0._Z16kernel_Dvec_multiiPfS_S_i --------------------------
	.section	.nv.constant0._Z16kernel_Dvec_multiiPfS_S_i,"a",@progbits
	.sectionflags	@""
	.align	4
.nv.constant0._Z16kernel_Dvec_multiiPfS_S_i:
	.zero		932


//--------------------- .nv.constant0._Z14kernel_sum_diviPfS_ --------------------------
	.section	.nv.constant0._Z14kernel_sum_diviPfS_,"a",@progbits
	.sectionflags	@""
	.align	4
.nv.constant0._Z14kernel_sum_diviPfS_:
	.zero		920


//--------------------- .nv.constant0._Z18calc_Kernel_MatrixiiPfS_S_i --------------------------
	.section	.nv.constant0._Z18calc_Kernel_MatrixiiPfS_S_i,"a",@progbits
	.sectionflags	@""
	.align	4
.nv.constant0._Z18calc_Kernel_MatrixiiPfS_S_i:
	.zero		932


//--------------------- .nv.constant0._Z15calc_meanshift2PfS_S_ --------------------------
	.section	.nv.constant0._Z15calc_meanshift2PfS_S_,"a",@progbits
	.sectionflags	@""
	.align	4
.nv.constant0._Z15calc_meanshift2PfS_S_:
	.zero		920


//--------------------- SYMBOLS --------------------------

	.type		.nv.reservedSmem.offset0,@object
	.size		.nv.reservedSmem.offset0,0x4
